//
// Generated by NVIDIA NVVM Compiler
//
// Compiler Build ID: CL-36424714
// Cuda compilation tools, release 13.0, V13.0.88
// Based on NVVM 20.0.0
//

.version 9.0
.target sm_100
.address_size 64

	// .globl	_Z21flashAttentionForwardPKfS0_S0_PfS1_S1_f
.extern .func  (.param .b32 func_retval0) vprintf
(
	.param .b64 vprintf_param_0,
	.param .b64 vprintf_param_1
)
;
// _ZZ21flashAttentionForwardPKfS0_S0_PfS1_S1_fE11Query_block has been demoted
// _ZZ21flashAttentionForwardPKfS0_S0_PfS1_S1_fE9Key_block has been demoted
// _ZZ21flashAttentionForwardPKfS0_S0_PfS1_S1_fE11Value_block has been demoted
// _ZZ21flashAttentionForwardPKfS0_S0_PfS1_S1_fE16attention_scores has been demoted
// _ZZ21flashAttentionForwardPKfS0_S0_PfS1_S1_fE17attention_weights has been demoted
.global .align 1 .b8 $str[42] = {91, 66, 108, 111, 99, 107, 32, 37, 100, 32, 84, 104, 114, 101, 97, 100, 32, 37, 100, 93, 32, 115, 99, 111, 114, 101, 91, 37, 100, 44, 37, 100, 93, 32, 61, 32, 37, 46, 53, 102, 10};
.global .align 1 .b8 $str$1[53] = {91, 66, 108, 111, 99, 107, 32, 37, 100, 32, 84, 104, 114, 101, 97, 100, 32, 37, 100, 93, 32, 114, 111, 119, 95, 109, 97, 120, 32, 61, 32, 37, 46, 53, 102, 44, 32, 114, 111, 119, 95, 115, 117, 109, 32, 61, 32, 37, 46, 53, 102, 10};
.global .align 1 .b8 $str$2[41] = {91, 66, 108, 111, 99, 107, 32, 37, 100, 32, 84, 104, 114, 101, 97, 100, 32, 37, 100, 93, 32, 111, 117, 116, 91, 37, 100, 93, 91, 37, 100, 93, 32, 61, 32, 37, 46, 53, 102, 10};

.visible .entry _Z21flashAttentionForwardPKfS0_S0_PfS1_S1_f(
	.param .u64 .ptr .align 1 _Z21flashAttentionForwardPKfS0_S0_PfS1_S1_f_param_0,
	.param .u64 .ptr .align 1 _Z21flashAttentionForwardPKfS0_S0_PfS1_S1_f_param_1,
	.param .u64 .ptr .align 1 _Z21flashAttentionForwardPKfS0_S0_PfS1_S1_f_param_2,
	.param .u64 .ptr .align 1 _Z21flashAttentionForwardPKfS0_S0_PfS1_S1_f_param_3,
	.param .u64 .ptr .align 1 _Z21flashAttentionForwardPKfS0_S0_PfS1_S1_f_param_4,
	.param .u64 .ptr .align 1 _Z21flashAttentionForwardPKfS0_S0_PfS1_S1_f_param_5,
	.param .f32 _Z21flashAttentionForwardPKfS0_S0_PfS1_S1_f_param_6
)
{
	.local .align 8 .b8 	__local_depot0[24];
	.reg .b64 	%SP;
	.reg .b64 	%SPL;
	.reg .pred 	%p<4>;
	.reg .b32 	%r<55>;
	.reg .b32 	%f<180>;
	.reg .b64 	%rd<32>;
	.reg .b64 	%fd<11>;
	// demoted variable
	.shared .align 4 .b8 _ZZ21flashAttentionForwardPKfS0_S0_PfS1_S1_fE11Query_block[64];
	// demoted variable
	.shared .align 4 .b8 _ZZ21flashAttentionForwardPKfS0_S0_PfS1_S1_fE9Key_block[64];
	// demoted variable
	.shared .align 4 .b8 _ZZ21flashAttentionForwardPKfS0_S0_PfS1_S1_fE11Value_block[64];
	// demoted variable
	.shared .align 4 .b8 _ZZ21flashAttentionForwardPKfS0_S0_PfS1_S1_fE16attention_scores[64];
	// demoted variable
	.shared .align 4 .b8 _ZZ21flashAttentionForwardPKfS0_S0_PfS1_S1_fE17attention_weights[64];
	mov.u64 	%SPL, __local_depot0;
	cvta.local.u64 	%SP, %SPL;
	ld.param.u64 	%rd1, [_Z21flashAttentionForwardPKfS0_S0_PfS1_S1_f_param_0];
	ld.param.u64 	%rd2, [_Z21flashAttentionForwardPKfS0_S0_PfS1_S1_f_param_1];
	ld.param.u64 	%rd3, [_Z21flashAttentionForwardPKfS0_S0_PfS1_S1_f_param_2];
	ld.param.u64 	%rd5, [_Z21flashAttentionForwardPKfS0_S0_PfS1_S1_f_param_4];
	ld.param.u64 	%rd6, [_Z21flashAttentionForwardPKfS0_S0_PfS1_S1_f_param_5];
	ld.param.f32 	%f1, [_Z21flashAttentionForwardPKfS0_S0_PfS1_S1_f_param_6];
	mov.u32 	%r1, %tid.x;
	mov.u32 	%r2, %ctaid.x;
	setp.gt.u32 	%p1, %r1, 3;
	@%p1 bra 	$L__BB0_2;
	cvta.to.global.u64 	%rd7, %rd1;
	cvta.to.global.u64 	%rd8, %rd2;
	cvta.to.global.u64 	%rd9, %rd3;
	shl.b32 	%r3, %r2, 4;
	shl.b32 	%r4, %r1, 2;
	add.s32 	%r5, %r3, %r4;
	mul.wide.s32 	%rd10, %r5, 4;
	add.s64 	%rd11, %rd7, %rd10;
	ld.global.f32 	%f2, [%rd11];
	shl.b32 	%r6, %r1, 4;
	mov.u32 	%r7, _ZZ21flashAttentionForwardPKfS0_S0_PfS1_S1_fE11Query_block;
	add.s32 	%r8, %r7, %r6;
	st.shared.f32 	[%r8], %f2;
	mul.wide.u32 	%rd12, %r4, 4;
	add.s64 	%rd13, %rd8, %rd12;
	ld.global.f32 	%f3, [%rd13];
	mov.u32 	%r9, _ZZ21flashAttentionForwardPKfS0_S0_PfS1_S1_fE9Key_block;
	add.s32 	%r10, %r9, %r6;
	st.shared.f32 	[%r10], %f3;
	add.s64 	%rd14, %rd9, %rd12;
	ld.global.f32 	%f4, [%rd14];
	mov.u32 	%r11, _ZZ21flashAttentionForwardPKfS0_S0_PfS1_S1_fE11Value_block;
	add.s32 	%r12, %r11, %r6;
	st.shared.f32 	[%r12], %f4;
	ld.global.f32 	%f5, [%rd11+4];
	st.shared.f32 	[%r8+4], %f5;
	ld.global.f32 	%f6, [%rd13+4];
	st.shared.f32 	[%r10+4], %f6;
	ld.global.f32 	%f7, [%rd14+4];
	st.shared.f32 	[%r12+4], %f7;
	ld.global.f32 	%f8, [%rd11+8];
	st.shared.f32 	[%r8+8], %f8;
	ld.global.f32 	%f9, [%rd13+8];
	st.shared.f32 	[%r10+8], %f9;
	ld.global.f32 	%f10, [%rd14+8];
	st.shared.f32 	[%r12+8], %f10;
	ld.global.f32 	%f11, [%rd11+12];
	st.shared.f32 	[%r8+12], %f11;
	ld.global.f32 	%f12, [%rd13+12];
	st.shared.f32 	[%r10+12], %f12;
	ld.global.f32 	%f13, [%rd14+12];
	st.shared.f32 	[%r12+12], %f13;
$L__BB0_2:
	setp.gt.u32 	%p2, %r1, 3;
	bar.sync 	0;
	@%p2 bra 	$L__BB0_4;
	ld.param.u64 	%rd31, [_Z21flashAttentionForwardPKfS0_S0_PfS1_S1_f_param_3];
	add.u64 	%rd15, %SP, 0;
	add.u64 	%rd16, %SPL, 0;
	shl.b32 	%r13, %r1, 2;
	shl.b32 	%r14, %r1, 4;
	mov.u32 	%r15, _ZZ21flashAttentionForwardPKfS0_S0_PfS1_S1_fE11Query_block;
	add.s32 	%r16, %r15, %r14;
	ld.shared.f32 	%f14, [%r16];
	ld.shared.f32 	%f15, [_ZZ21flashAttentionForwardPKfS0_S0_PfS1_S1_fE9Key_block];
	fma.rn.f32 	%f16, %f14, %f15, 0f00000000;
	ld.shared.f32 	%f17, [%r16+4];
	ld.shared.f32 	%f18, [_ZZ21flashAttentionForwardPKfS0_S0_PfS1_S1_fE9Key_block+4];
	fma.rn.f32 	%f19, %f17, %f18, %f16;
	ld.shared.f32 	%f20, [%r16+8];
	ld.shared.f32 	%f21, [_ZZ21flashAttentionForwardPKfS0_S0_PfS1_S1_fE9Key_block+8];
	fma.rn.f32 	%f22, %f20, %f21, %f19;
	ld.shared.f32 	%f23, [%r16+12];
	ld.shared.f32 	%f24, [_ZZ21flashAttentionForwardPKfS0_S0_PfS1_S1_fE9Key_block+12];
	fma.rn.f32 	%f25, %f23, %f24, %f22;
	mul.f32 	%f26, %f1, %f25;
	mov.u32 	%r17, _ZZ21flashAttentionForwardPKfS0_S0_PfS1_S1_fE16attention_scores;
	add.s32 	%r18, %r17, %r14;
	st.shared.f32 	[%r18], %f26;
	cvt.f64.f32 	%fd1, %f26;
	st.local.v2.u32 	[%rd16], {%r2, %r1};
	mov.b32 	%r19, 0;
	st.local.v2.u32 	[%rd16+8], {%r2, %r19};
	st.local.f64 	[%rd16+16], %fd1;
	mov.u64 	%rd17, $str;
	cvta.global.u64 	%rd18, %rd17;
	{ // callseq 0, 0
	.param .b64 param0;
	st.param.b64 	[param0], %rd18;
	.param .b64 param1;
	st.param.b64 	[param1], %rd15;
	.param .b32 retval0;
	call.uni (retval0), 
	vprintf, 
	(
	param0, 
	param1
	);
	ld.param.b32 	%r20, [retval0];
	} // callseq 0
	max.f32 	%f27, %f26, 0fE0AD78EC;
	ld.shared.f32 	%f28, [%r16];
	ld.shared.f32 	%f29, [_ZZ21flashAttentionForwardPKfS0_S0_PfS1_S1_fE9Key_block+16];
	fma.rn.f32 	%f30, %f28, %f29, 0f00000000;
	ld.shared.f32 	%f31, [%r16+4];
	ld.shared.f32 	%f32, [_ZZ21flashAttentionForwardPKfS0_S0_PfS1_S1_fE9Key_block+20];
	fma.rn.f32 	%f33, %f31, %f32, %f30;
	ld.shared.f32 	%f34, [%r16+8];
	ld.shared.f32 	%f35, [_ZZ21flashAttentionForwardPKfS0_S0_PfS1_S1_fE9Key_block+24];
	fma.rn.f32 	%f36, %f34, %f35, %f33;
	ld.shared.f32 	%f37, [%r16+12];
	ld.shared.f32 	%f38, [_ZZ21flashAttentionForwardPKfS0_S0_PfS1_S1_fE9Key_block+28];
	fma.rn.f32 	%f39, %f37, %f38, %f36;
	mul.f32 	%f40, %f1, %f39;
	st.shared.f32 	[%r18+4], %f40;
	max.f32 	%f41, %f27, %f40;
	cvt.f64.f32 	%fd2, %f40;
	st.local.v2.u32 	[%rd16], {%r2, %r1};
	mov.b32 	%r22, 1;
	st.local.v2.u32 	[%rd16+8], {%r2, %r22};
	st.local.f64 	[%rd16+16], %fd2;
	{ // callseq 1, 0
	.param .b64 param0;
	st.param.b64 	[param0], %rd18;
	.param .b64 param1;
	st.param.b64 	[param1], %rd15;
	.param .b32 retval0;
	call.uni (retval0), 
	vprintf, 
	(
	param0, 
	param1
	);
	ld.param.b32 	%r23, [retval0];
	} // callseq 1
	ld.shared.f32 	%f42, [%r16];
	ld.shared.f32 	%f43, [_ZZ21flashAttentionForwardPKfS0_S0_PfS1_S1_fE9Key_block+32];
	fma.rn.f32 	%f44, %f42, %f43, 0f00000000;
	ld.shared.f32 	%f45, [%r16+4];
	ld.shared.f32 	%f46, [_ZZ21flashAttentionForwardPKfS0_S0_PfS1_S1_fE9Key_block+36];
	fma.rn.f32 	%f47, %f45, %f46, %f44;
	ld.shared.f32 	%f48, [%r16+8];
	ld.shared.f32 	%f49, [_ZZ21flashAttentionForwardPKfS0_S0_PfS1_S1_fE9Key_block+40];
	fma.rn.f32 	%f50, %f48, %f49, %f47;
	ld.shared.f32 	%f51, [%r16+12];
	ld.shared.f32 	%f52, [_ZZ21flashAttentionForwardPKfS0_S0_PfS1_S1_fE9Key_block+44];
	fma.rn.f32 	%f53, %f51, %f52, %f50;
	mul.f32 	%f54, %f1, %f53;
	st.shared.f32 	[%r18+8], %f54;
	max.f32 	%f55, %f41, %f54;
	cvt.f64.f32 	%fd3, %f54;
	st.local.v2.u32 	[%rd16], {%r2, %r1};
	mov.b32 	%r25, 2;
	st.local.v2.u32 	[%rd16+8], {%r2, %r25};
	st.local.f64 	[%rd16+16], %fd3;
	{ // callseq 2, 0
	.param .b64 param0;
	st.param.b64 	[param0], %rd18;
	.param .b64 param1;
	st.param.b64 	[param1], %rd15;
	.param .b32 retval0;
	call.uni (retval0), 
	vprintf, 
	(
	param0, 
	param1
	);
	ld.param.b32 	%r26, [retval0];
	} // callseq 2
	ld.shared.f32 	%f56, [%r16];
	ld.shared.f32 	%f57, [_ZZ21flashAttentionForwardPKfS0_S0_PfS1_S1_fE9Key_block+48];
	fma.rn.f32 	%f58, %f56, %f57, 0f00000000;
	ld.shared.f32 	%f59, [%r16+4];
	ld.shared.f32 	%f60, [_ZZ21flashAttentionForwardPKfS0_S0_PfS1_S1_fE9Key_block+52];
	fma.rn.f32 	%f61, %f59, %f60, %f58;
	ld.shared.f32 	%f62, [%r16+8];
	ld.shared.f32 	%f63, [_ZZ21flashAttentionForwardPKfS0_S0_PfS1_S1_fE9Key_block+56];
	fma.rn.f32 	%f64, %f62, %f63, %f61;
	ld.shared.f32 	%f65, [%r16+12];
	ld.shared.f32 	%f66, [_ZZ21flashAttentionForwardPKfS0_S0_PfS1_S1_fE9Key_block+60];
	fma.rn.f32 	%f67, %f65, %f66, %f64;
	mul.f32 	%f68, %f1, %f67;
	st.shared.f32 	[%r18+12], %f68;
	max.f32 	%f69, %f55, %f68;
	cvt.f64.f32 	%fd4, %f68;
	st.local.v2.u32 	[%rd16], {%r2, %r1};
	mov.b32 	%r28, 3;
	st.local.v2.u32 	[%rd16+8], {%r2, %r28};
	st.local.f64 	[%rd16+16], %fd4;
	{ // callseq 3, 0
	.param .b64 param0;
	st.param.b64 	[param0], %rd18;
	.param .b64 param1;
	st.param.b64 	[param1], %rd15;
	.param .b32 retval0;
	call.uni (retval0), 
	vprintf, 
	(
	param0, 
	param1
	);
	ld.param.b32 	%r29, [retval0];
	} // callseq 3
	ld.shared.f32 	%f70, [%r18];
	sub.f32 	%f71, %f70, %f69;
	fma.rn.f32 	%f72, %f71, 0f3BBB989D, 0f3F000000;
	cvt.sat.f32.f32 	%f73, %f72;
	mov.f32 	%f74, 0f4B400001;
	mov.f32 	%f75, 0f437C0000;
	fma.rm.f32 	%f76, %f73, %f75, %f74;
	add.f32 	%f77, %f76, 0fCB40007F;
	neg.f32 	%f78, %f77;
	fma.rn.f32 	%f79, %f71, 0f3FB8AA3B, %f78;
	fma.rn.f32 	%f80, %f71, 0f32A57060, %f79;
	mov.b32 	%r31, %f76;
	shl.b32 	%r32, %r31, 23;
	mov.b32 	%f81, %r32;
	ex2.approx.ftz.f32 	%f82, %f80;
	mul.f32 	%f83, %f82, %f81;
	mov.u32 	%r33, _ZZ21flashAttentionForwardPKfS0_S0_PfS1_S1_fE17attention_weights;
	add.s32 	%r34, %r33, %r14;
	st.shared.f32 	[%r34], %f83;
	add.f32 	%f84, %f83, 0f00000000;
	ld.shared.f32 	%f85, [%r18+4];
	sub.f32 	%f86, %f85, %f69;
	fma.rn.f32 	%f87, %f86, 0f3BBB989D, 0f3F000000;
	cvt.sat.f32.f32 	%f88, %f87;
	fma.rm.f32 	%f89, %f88, %f75, %f74;
	add.f32 	%f90, %f89, 0fCB40007F;
	neg.f32 	%f91, %f90;
	fma.rn.f32 	%f92, %f86, 0f3FB8AA3B, %f91;
	fma.rn.f32 	%f93, %f86, 0f32A57060, %f92;
	mov.b32 	%r35, %f89;
	shl.b32 	%r36, %r35, 23;
	mov.b32 	%f94, %r36;
	ex2.approx.ftz.f32 	%f95, %f93;
	mul.f32 	%f96, %f95, %f94;
	st.shared.f32 	[%r34+4], %f96;
	add.f32 	%f97, %f84, %f96;
	ld.shared.f32 	%f98, [%r18+8];
	sub.f32 	%f99, %f98, %f69;
	fma.rn.f32 	%f100, %f99, 0f3BBB989D, 0f3F000000;
	cvt.sat.f32.f32 	%f101, %f100;
	fma.rm.f32 	%f102, %f101, %f75, %f74;
	add.f32 	%f103, %f102, 0fCB40007F;
	neg.f32 	%f104, %f103;
	fma.rn.f32 	%f105, %f99, 0f3FB8AA3B, %f104;
	fma.rn.f32 	%f106, %f99, 0f32A57060, %f105;
	mov.b32 	%r37, %f102;
	shl.b32 	%r38, %r37, 23;
	mov.b32 	%f107, %r38;
	ex2.approx.ftz.f32 	%f108, %f106;
	mul.f32 	%f109, %f108, %f107;
	st.shared.f32 	[%r34+8], %f109;
	add.f32 	%f110, %f97, %f109;
	ld.shared.f32 	%f111, [%r18+12];
	sub.f32 	%f112, %f111, %f69;
	fma.rn.f32 	%f113, %f112, 0f3BBB989D, 0f3F000000;
	cvt.sat.f32.f32 	%f114, %f113;
	fma.rm.f32 	%f115, %f114, %f75, %f74;
	add.f32 	%f116, %f115, 0fCB40007F;
	neg.f32 	%f117, %f116;
	fma.rn.f32 	%f118, %f112, 0f3FB8AA3B, %f117;
	fma.rn.f32 	%f119, %f112, 0f32A57060, %f118;
	mov.b32 	%r39, %f115;
	shl.b32 	%r40, %r39, 23;
	mov.b32 	%f120, %r40;
	ex2.approx.ftz.f32 	%f121, %f119;
	mul.f32 	%f122, %f121, %f120;
	st.shared.f32 	[%r34+12], %f122;
	add.f32 	%f123, %f110, %f122;
	shl.b32 	%r41, %r2, 2;
	add.s32 	%r42, %r41, %r1;
	cvta.to.global.u64 	%rd19, %rd5;
	mul.wide.u32 	%rd20, %r42, 4;
	add.s64 	%rd21, %rd19, %rd20;
	st.global.f32 	[%rd21], %f69;
	cvta.to.global.u64 	%rd22, %rd6;
	add.s64 	%rd23, %rd22, %rd20;
	st.global.f32 	[%rd23], %f123;
	cvt.f64.f32 	%fd5, %f69;
	cvt.f64.f32 	%fd6, %f123;
	st.local.v2.u32 	[%rd16], {%r2, %r1};
	st.local.f64 	[%rd16+8], %fd5;
	st.local.f64 	[%rd16+16], %fd6;
	mov.u64 	%rd24, $str$1;
	cvta.global.u64 	%rd25, %rd24;
	{ // callseq 4, 0
	.param .b64 param0;
	st.param.b64 	[param0], %rd25;
	.param .b64 param1;
	st.param.b64 	[param1], %rd15;
	.param .b32 retval0;
	call.uni (retval0), 
	vprintf, 
	(
	param0, 
	param1
	);
	ld.param.b32 	%r43, [retval0];
	} // callseq 4
	setp.gt.f32 	%p3, %f123, 0f00000000;
	shl.b32 	%r45, %r2, 4;
	add.s32 	%r46, %r45, %r13;
	ld.shared.f32 	%f124, [%r34];
	ld.shared.f32 	%f125, [_ZZ21flashAttentionForwardPKfS0_S0_PfS1_S1_fE11Value_block];
	fma.rn.f32 	%f126, %f124, %f125, 0f00000000;
	ld.shared.f32 	%f127, [%r34+4];
	ld.shared.f32 	%f128, [_ZZ21flashAttentionForwardPKfS0_S0_PfS1_S1_fE11Value_block+16];
	fma.rn.f32 	%f129, %f127, %f128, %f126;
	ld.shared.f32 	%f130, [%r34+8];
	ld.shared.f32 	%f131, [_ZZ21flashAttentionForwardPKfS0_S0_PfS1_S1_fE11Value_block+32];
	fma.rn.f32 	%f132, %f130, %f131, %f129;
	ld.shared.f32 	%f133, [%r34+12];
	ld.shared.f32 	%f134, [_ZZ21flashAttentionForwardPKfS0_S0_PfS1_S1_fE11Value_block+48];
	fma.rn.f32 	%f135, %f133, %f134, %f132;
	div.rn.f32 	%f136, %f135, %f123;
	selp.f32 	%f137, %f136, 0f00000000, %p3;
	cvta.to.global.u64 	%rd26, %rd31;
	mul.wide.s32 	%rd27, %r46, 4;
	add.s64 	%rd28, %rd26, %rd27;
	st.global.f32 	[%rd28], %f137;
	cvt.f64.f32 	%fd7, %f137;
	st.local.v2.u32 	[%rd16], {%r2, %r1};
	st.local.v2.u32 	[%rd16+8], {%r42, %r19};
	st.local.f64 	[%rd16+16], %fd7;
	mov.u64 	%rd29, $str$2;
	cvta.global.u64 	%rd30, %rd29;
	{ // callseq 5, 0
	.param .b64 param0;
	st.param.b64 	[param0], %rd30;
	.param .b64 param1;
	st.param.b64 	[param1], %rd15;
	.param .b32 retval0;
	call.uni (retval0), 
	vprintf, 
	(
	param0, 
	param1
	);
	ld.param.b32 	%r47, [retval0];
	} // callseq 5
	ld.shared.f32 	%f138, [%r34];
	ld.shared.f32 	%f139, [_ZZ21flashAttentionForwardPKfS0_S0_PfS1_S1_fE11Value_block+4];
	fma.rn.f32 	%f140, %f138, %f139, 0f00000000;
	ld.shared.f32 	%f141, [%r34+4];
	ld.shared.f32 	%f142, [_ZZ21flashAttentionForwardPKfS0_S0_PfS1_S1_fE11Value_block+20];
	fma.rn.f32 	%f143, %f141, %f142, %f140;
	ld.shared.f32 	%f144, [%r34+8];
	ld.shared.f32 	%f145, [_ZZ21flashAttentionForwardPKfS0_S0_PfS1_S1_fE11Value_block+36];
	fma.rn.f32 	%f146, %f144, %f145, %f143;
	ld.shared.f32 	%f147, [%r34+12];
	ld.shared.f32 	%f148, [_ZZ21flashAttentionForwardPKfS0_S0_PfS1_S1_fE11Value_block+52];
	fma.rn.f32 	%f149, %f147, %f148, %f146;
	div.rn.f32 	%f150, %f149, %f123;
	selp.f32 	%f151, %f150, 0f00000000, %p3;
	st.global.f32 	[%rd28+4], %f151;
	cvt.f64.f32 	%fd8, %f151;
	st.local.v2.u32 	[%rd16], {%r2, %r1};
	st.local.v2.u32 	[%rd16+8], {%r42, %r22};
	st.local.f64 	[%rd16+16], %fd8;
	{ // callseq 6, 0
	.param .b64 param0;
	st.param.b64 	[param0], %rd30;
	.param .b64 param1;
	st.param.b64 	[param1], %rd15;
	.param .b32 retval0;
	call.uni (retval0), 
	vprintf, 
	(
	param0, 
	param1
	);
	ld.param.b32 	%r49, [retval0];
	} // callseq 6
	ld.shared.f32 	%f152, [%r34];
	ld.shared.f32 	%f153, [_ZZ21flashAttentionForwardPKfS0_S0_PfS1_S1_fE11Value_block+8];
	fma.rn.f32 	%f154, %f152, %f153, 0f00000000;
	ld.shared.f32 	%f155, [%r34+4];
	ld.shared.f32 	%f156, [_ZZ21flashAttentionForwardPKfS0_S0_PfS1_S1_fE11Value_block+24];
	fma.rn.f32 	%f157, %f155, %f156, %f154;
	ld.shared.f32 	%f158, [%r34+8];
	ld.shared.f32 	%f159, [_ZZ21flashAttentionForwardPKfS0_S0_PfS1_S1_fE11Value_block+40];
	fma.rn.f32 	%f160, %f158, %f159, %f157;
	ld.shared.f32 	%f161, [%r34+12];
	ld.shared.f32 	%f162, [_ZZ21flashAttentionForwardPKfS0_S0_PfS1_S1_fE11Value_block+56];
	fma.rn.f32 	%f163, %f161, %f162, %f160;
	div.rn.f32 	%f164, %f163, %f123;
	selp.f32 	%f165, %f164, 0f00000000, %p3;
	st.global.f32 	[%rd28+8], %f165;
	cvt.f64.f32 	%fd9, %f165;
	st.local.v2.u32 	[%rd16], {%r2, %r1};
	st.local.v2.u32 	[%rd16+8], {%r42, %r25};
	st.local.f64 	[%rd16+16], %fd9;
	{ // callseq 7, 0
	.param .b64 param0;
	st.param.b64 	[param0], %rd30;
	.param .b64 param1;
	st.param.b64 	[param1], %rd15;
	.param .b32 retval0;
	call.uni (retval0), 
	vprintf, 
	(
	param0, 
	param1
	);
	ld.param.b32 	%r51, [retval0];
	} // callseq 7
	ld.shared.f32 	%f166, [%r34];
	ld.shared.f32 	%f167, [_ZZ21flashAttentionForwardPKfS0_S0_PfS1_S1_fE11Value_block+12];
	fma.rn.f32 	%f168, %f166, %f167, 0f00000000;
	ld.shared.f32 	%f169, [%r34+4];
	ld.shared.f32 	%f170, [_ZZ21flashAttentionForwardPKfS0_S0_PfS1_S1_fE11Value_block+28];
	fma.rn.f32 	%f171, %f169, %f170, %f168;
	ld.shared.f32 	%f172, [%r34+8];
	ld.shared.f32 	%f173, [_ZZ21flashAttentionForwardPKfS0_S0_PfS1_S1_fE11Value_block+44];
	fma.rn.f32 	%f174, %f172, %f173, %f171;
	ld.shared.f32 	%f175, [%r34+12];
	ld.shared.f32 	%f176, [_ZZ21flashAttentionForwardPKfS0_S0_PfS1_S1_fE11Value_block+60];
	fma.rn.f32 	%f177, %f175, %f176, %f174;
	div.rn.f32 	%f178, %f177, %f123;
	selp.f32 	%f179, %f178, 0f00000000, %p3;
	st.global.f32 	[%rd28+12], %f179;
	cvt.f64.f32 	%fd10, %f179;
	st.local.v2.u32 	[%rd16], {%r2, %r1};
	st.local.v2.u32 	[%rd16+8], {%r42, %r28};
	st.local.f64 	[%rd16+16], %fd10;
	{ // callseq 8, 0
	.param .b64 param0;
	st.param.b64 	[param0], %rd30;
	.param .b64 param1;
	st.param.b64 	[param1], %rd15;
	.param .b32 retval0;
	call.uni (retval0), 
	vprintf, 
	(
	param0, 
	param1
	);
	ld.param.b32 	%r53, [retval0];
	} // callseq 8
$L__BB0_4:
	ret;

}


// ===== COMPILED SASS (sm_100) =====

	.target	sm_100

	.elftype	@"ET_EXEC"


//--------------------- .note.nv.tkinfo           --------------------------
	.section	.note.nv.tkinfo,"",@"SHT_NOTE"
	.sectionflags	@"SHF_NOTE_NV_TKINFO"
	.tkinfo
        /*0018*/ 	.word	0x00000002
        /*0030*/ 	.string	""
        /*0030*/ 	.string	"ptxas"
        /*0030*/ 	.string	"Cuda compilation tools, release 13.0, V13.0.88"
        /*0030*/ 	.string	"Build cuda_13.0.r13.0/compiler.36424714_0"
        /*0030*/ 	.string	"-arch sm_100 -m 64 "



//--------------------- .note.nv.cuinfo           --------------------------
	.section	.note.nv.cuinfo,"",@"SHT_NOTE"
	.sectionflags	@"SHF_NOTE_NV_CUINFO"
        /*0018*/ 	.short	0x0002
        /*001a*/ 	.short	0x0064
        /*001c*/ 	.short	0x0082
	.zero		2


//--------------------- .nv.info                  --------------------------
	.section	.nv.info,"",@"SHT_CUDA_INFO"
	.align	4


	//----- nvinfo : EIATTR_REGCOUNT
	.align		4
        /*0000*/ 	.byte	0x04, 0x2f
        /*0002*/ 	.short	(.L_4 - .L_3)
	.align		4
.L_3:
        /*0004*/ 	.word	index@(_Z21flashAttentionForwardPKfS0_S0_PfS1_S1_f)
        /*0008*/ 	.word	0x0000001e


	//----- nvinfo : EIATTR_FRAME_SIZE
	.align		4
.L_4:
        /*000c*/ 	.byte	0x04, 0x11
        /*000e*/ 	.short	(.L_6 - .L_5)
	.align		4
.L_5:
        /*0010*/ 	.word	index@($__internal_0_$__cuda_sm3x_div_rn_noftz_f32_slowpath)
        /*0014*/ 	.word	0x00000018


	//----- nvinfo : EIATTR_FRAME_SIZE
	.align		4
.L_6:
        /*0018*/ 	.byte	0x04, 0x11
        /*001a*/ 	.short	(.L_8 - .L_7)
	.align		4
.L_7:
        /*001c*/ 	.word	index@(_Z21flashAttentionForwardPKfS0_S0_PfS1_S1_f)
        /*0020*/ 	.word	0x00000018


	//----- nvinfo : EIATTR_MIN_STACK_SIZE
	.align		4
.L_8:
        /*0024*/ 	.byte	0x04, 0x12
        /*0026*/ 	.short	(.L_10 - .L_9)
	.align		4
.L_9:
        /*0028*/ 	.word	index@(_Z21flashAttentionForwardPKfS0_S0_PfS1_S1_f)
        /*002c*/ 	.word	0x00000018
.L_10:


//--------------------- .nv.compat                --------------------------
	.section	.nv.compat,"",@"SHT_CUDA_COMPAT_INFO"
	.align	4
        /*0000*/ 	.byte	0x02, 0x09, 0x00, 0x00, 0x02, 0x02, 0x01, 0x00, 0x02, 0x05, 0x05, 0x00, 0x03, 0x07, 0x01, 0x01
        /*0010*/ 	.byte	0x02, 0x03, 0x00, 0x00, 0x02, 0x06, 0x01, 0x00, 0x04, 0x0b, 0x08, 0x00, 0x01, 0x00, 0x00, 0x00
        /*0020*/ 	.byte	0x00, 0x00, 0x00, 0x00


//--------------------- .nv.info._Z21flashAttentionForwardPKfS0_S0_PfS1_S1_f --------------------------
	.section	.nv.info._Z21flashAttentionForwardPKfS0_S0_PfS1_S1_f,"",@"SHT_CUDA_INFO"
	.sectionflags	@""
	.align	4


	//----- nvinfo : EIATTR_CUDA_API_VERSION
	.align		4
        /*0000*/ 	.byte	0x04, 0x37
        /*0002*/ 	.short	(.L_12 - .L_11)
.L_11:
        /*0004*/ 	.word	0x00000082


	//----- nvinfo : EIATTR_KPARAM_INFO
	.align		4
.L_12:
        /*0008*/ 	.byte	0x04, 0x17
        /*000a*/ 	.short	(.L_14 - .L_13)
.L_13:
        /*000c*/ 	.word	0x00000000
        /*0010*/ 	.short	0x0006
        /*0012*/ 	.short	0x0030
        /*0014*/ 	.byte	0x00, 0xf0, 0x11, 0x00


	//----- nvinfo : EIATTR_KPARAM_INFO
	.align		4
.L_14:
        /*0018*/ 	.byte	0x04, 0x17
        /*001a*/ 	.short	(.L_16 - .L_15)
.L_15:
        /*001c*/ 	.word	0x00000000
        /*0020*/ 	.short	0x0005
        /*0022*/ 	.short	0x0028
        /*0024*/ 	.byte	0x00, 0xf5, 0x21, 0x00


	//----- nvinfo : EIATTR_KPARAM_INFO
	.align		4
.L_16:
        /*0028*/ 	.byte	0x04, 0x17
        /*002a*/ 	.short	(.L_18 - .L_17)
.L_17:
        /*002c*/ 	.word	0x00000000
        /*0030*/ 	.short	0x0004
        /*0032*/ 	.short	0x0020
        /*0034*/ 	.byte	0x00, 0xf5, 0x21, 0x00


	//----- nvinfo : EIATTR_KPARAM_INFO
	.align		4
.L_18:
        /*0038*/ 	.byte	0x04, 0x17
        /*003a*/ 	.short	(.L_20 - .L_19)
.L_19:
        /*003c*/ 	.word	0x00000000
        /*0040*/ 	.short	0x0003
        /*0042*/ 	.short	0x0018
        /*0044*/ 	.byte	0x00, 0xf5, 0x21, 0x00


	//----- nvinfo : EIATTR_KPARAM_INFO
	.align		4
.L_20:
        /*0048*/ 	.byte	0x04, 0x17
        /*004a*/ 	.short	(.L_22 - .L_21)
.L_21:
        /*004c*/ 	.word	0x00000000
        /*0050*/ 	.short	0x0002
        /*0052*/ 	.short	0x0010
        /*0054*/ 	.byte	0x00, 0xf5, 0x21, 0x00


	//----- nvinfo : EIATTR_KPARAM_INFO
	.align		4
.L_22:
        /*0058*/ 	.byte	0x04, 0x17
        /*005a*/ 	.short	(.L_24 - .L_23)
.L_23:
        /*005c*/ 	.word	0x00000000
        /*0060*/ 	.short	0x0001
        /*0062*/ 	.short	0x0008
        /*0064*/ 	.byte	0x00, 0xf5, 0x21, 0x00


	//----- nvinfo : EIATTR_KPARAM_INFO
	.align		4
.L_24:
        /*0068*/ 	.byte	0x04, 0x17
        /*006a*/ 	.short	(.L_26 - .L_25)
.L_25:
        /*006c*/ 	.word	0x00000000
        /*0070*/ 	.short	0x0000
        /*0072*/ 	.short	0x0000
        /*0074*/ 	.byte	0x00, 0xf5, 0x21, 0x00


	//----- nvinfo : EIATTR_SPARSE_MMA_MASK
	.align		4
.L_26:
        /*0078*/ 	.byte	0x03, 0x50
        /*007a*/ 	.short	0x0000


	//----- nvinfo : EIATTR_MAXREG_COUNT
	.align		4
        /*007c*/ 	.byte	0x03, 0x1b
        /*007e*/ 	.short	0x00ff


	//----- nvinfo : EIATTR_NUM_BARRIERS
	.align		4
        /*0080*/ 	.byte	0x02, 0x4c
        /*0082*/ 	.byte	0x01
	.zero		1


	//----- nvinfo : EIATTR_EXTERNS
	.align		4
        /*0084*/ 	.byte	0x04, 0x0f
        /*0086*/ 	.short	(.L_28 - .L_27)


	//   ....[0]....
	.align		4
.L_27:
        /*0088*/ 	.word	index@(vprintf)


	//----- nvinfo : EIATTR_MERCURY_ISA_VERSION
	.align		4
.L_28:
        /*008c*/ 	.byte	0x03, 0x5f
        /*008e*/ 	.short	0x0101


	//----- nvinfo : EIATTR_VRC_CTA_INIT_COUNT
	.align		4
        /*0090*/ 	.byte	0x02, 0x4a
	.zero		1
	.zero		1


	//----- nvinfo : EIATTR_SYSCALL_OFFSETS
	.align		4
        /*0094*/ 	.byte	0x04, 0x46
        /*0096*/ 	.short	(.L_30 - .L_29)


	//   ....[0]....
.L_29:
        /*0098*/ 	.word	0x00000570


	//   ....[1]....
        /*009c*/ 	.word	0x00000730


	//   ....[2]....
        /*00a0*/ 	.word	0x000008e0


	//   ....[3]....
        /*00a4*/ 	.word	0x00000a90


	//   ....[4]....
        /*00a8*/ 	.word	0x00000f30


	//   ....[5]....
        /*00ac*/ 	.word	0x00001220


	//   ....[6]....
        /*00b0*/ 	.word	0x000014b0


	//   ....[7]....
        /*00b4*/ 	.word	0x00001740


	//   ....[8]....
        /*00b8*/ 	.word	0x000019d0


	//----- nvinfo : EIATTR_EXIT_INSTR_OFFSETS
	.align		4
.L_30:
        /*00bc*/ 	.byte	0x04, 0x1c
        /*00be*/ 	.short	(.L_32 - .L_31)


	//   ....[0]....
.L_31:
        /*00c0*/ 	.word	0x00000380


	//   ....[1]....
        /*00c4*/ 	.word	0x000019e0


	//----- nvinfo : EIATTR_CRS_STACK_SIZE
	.align		4
.L_32:
        /*00c8*/ 	.byte	0x04, 0x1e
        /*00ca*/ 	.short	(.L_34 - .L_33)
.L_33:
        /*00cc*/ 	.word	0x00000000


	//----- nvinfo : EIATTR_CBANK_PARAM_SIZE
	.align		4
.L_34:
        /*00d0*/ 	.byte	0x03, 0x19
        /*00d2*/ 	.short	0x0034


	//----- nvinfo : EIATTR_PARAM_CBANK
	.align		4
        /*00d4*/ 	.byte	0x04, 0x0a
        /*00d6*/ 	.short	(.L_36 - .L_35)
	.align		4
.L_35:
        /*00d8*/ 	.word	index@(.nv.constant0._Z21flashAttentionForwardPKfS0_S0_PfS1_S1_f)
        /*00dc*/ 	.short	0x0380
        /*00de*/ 	.short	0x0034


	//----- nvinfo : EIATTR_SW_WAR
	.align		4
.L_36:
        /*00e0*/ 	.byte	0x04, 0x36
        /*00e2*/ 	.short	(.L_38 - .L_37)
.L_37:
        /*00e4*/ 	.word	0x00000008
.L_38:


//--------------------- .nv.callgraph             --------------------------
	.section	.nv.callgraph,"",@"SHT_CUDA_CALLGRAPH"
	.align	4
	.sectionentsize	8
	.align		4
        /*0000*/ 	.word	0x00000000
	.align		4
        /*0004*/ 	.word	0xffffffff
	.align		4
        /*0008*/ 	.word	index@(_Z21flashAttentionForwardPKfS0_S0_PfS1_S1_f)
	.align		4
        /*000c*/ 	.word	index@(vprintf)
	.align		4
        /*0010*/ 	.word	0x00000000
	.align		4
        /*0014*/ 	.word	0xfffffffe
	.align		4
        /*0018*/ 	.word	0x00000000
	.align		4
        /*001c*/ 	.word	0xfffffffd
	.align		4
        /*0020*/ 	.word	0x00000000
	.align		4
        /*0024*/ 	.word	0xfffffffc


//--------------------- .nv.constant4             --------------------------
	.section	.nv.constant4,"a",@progbits
	.align	8
	.align		8
.nv.constant4:
        /*0000*/ 	.dword	vprintf
	.align		8
        /*0008*/ 	.dword	$str
	.align		8
        /*0010*/ 	.dword	$str$1
	.align		8
        /*0018*/ 	.dword	$str$2


//--------------------- .text._Z21flashAttentionForwardPKfS0_S0_PfS1_S1_f --------------------------
	.section	.text._Z21flashAttentionForwardPKfS0_S0_PfS1_S1_f,"ax",@progbits
	.align	128
        .global         _Z21flashAttentionForwardPKfS0_S0_PfS1_S1_f
        .type           _Z21flashAttentionForwardPKfS0_S0_PfS1_S1_f,@function
        .size           _Z21flashAttentionForwardPKfS0_S0_PfS1_S1_f,(.L_x_31 - _Z21flashAttentionForwardPKfS0_S0_PfS1_S1_f)
        .other          _Z21flashAttentionForwardPKfS0_S0_PfS1_S1_f,@"STO_CUDA_ENTRY STV_DEFAULT"
_Z21flashAttentionForwardPKfS0_S0_PfS1_S1_f:
.text._Z21flashAttentionForwardPKfS0_S0_PfS1_S1_f:
[----:B------:R-:W0:Y:S01]  /*0000*/  LDC R1, c[0x0][0x37c] ;  /* 0x0000df00ff017b82 */ /* 0x000e220000000800 */
[----:B------:R-:W1:Y:S01]  /*0010*/  S2R R17, SR_TID.X ;  /* 0x0000000000117919 */ /* 0x000e620000002100 */
[----:B------:R-:W2:Y:S01]  /*0020*/  LDCU UR4, c[0x0][0x2f8] ;  /* 0x00005f00ff0477ac */ /* 0x000ea20008000800 */
[----:B0-----:R-:W-:Y:S01]  /*0030*/  IADD3 R1, PT, PT, R1, -0x18, RZ ;  /* 0xffffffe801017810 */ /* 0x001fe20007ffe0ff */
[----:B------:R-:W-:Y:S01]  /*0040*/  BSSY.RECONVERGENT B0, `(.L_x_0) ;  /* 0x0000032000007945 */ /* 0x000fe20003800200 */
[----:B------:R-:W0:Y:S01]  /*0050*/  S2R R16, SR_CTAID.X ;  /* 0x0000000000107919 */ /* 0x000e220000002500 */
[----:B------:R-:W3:Y:S01]  /*0060*/  LDCU UR5, c[0x0][0x2fc] ;  /* 0x00005f80ff0577ac */ /* 0x000ee20008000800 */
[----:B------:R-:W4:Y:S01]  /*0070*/  LDCU.64 UR36, c[0x0][0x358] ;  /* 0x00006b00ff2477ac */ /* 0x000f220008000a00 */
[----:B--2---:R-:W-:-:S05]  /*0080*/  IADD3 R2, P1, PT, R1, UR4, RZ ;  /* 0x0000000401027c10 */ /* 0x004fca000ff3e0ff */
[----:B---3--:R-:W-:Y:S01]  /*0090*/  IMAD.X R18, RZ, RZ, UR5, P1 ;  /* 0x00000005ff127e24 */ /* 0x008fe200088e06ff */
[----:B-1----:R-:W-:-:S13]  /*00a0*/  ISETP.GT.U32.AND P0, PT, R17, 0x3, PT ;  /* 0x000000031100780c */ /* 0x002fda0003f04070 */
[----:B0---4-:R-:W-:Y:S05]  /*00b0*/  @P0 BRA `(.L_x_1) ;  /* 0x0000000000a80947 */ /* 0x011fea0003800000 */
[----:B------:R-:W0:Y:S01]  /*00c0*/  LDC.64 R4, c[0x0][0x380] ;  /* 0x0000e000ff047b82 */ /* 0x000e220000000a00 */
[----:B------:R-:W-:-:S05]  /*00d0*/  SHF.L.U32 R3, R17, 0x2, RZ ;  /* 0x0000000211037819 */ /* 0x000fca00000006ff */
[----:B------:R-:W-:Y:S02]  /*00e0*/  IMAD R11, R16, 0x10, R3 ;  /* 0x00000010100b7824 */ /* 0x000fe400078e0203 */
[----:B------:R-:W1:Y:S08]  /*00f0*/  LDC.64 R6, c[0x0][0x388] ;  /* 0x0000e200ff067b82 */ /* 0x000e700000000a00 */
[----:B------:R-:W2:Y:S01]  /*0100*/  LDC.64 R8, c[0x0][0x390] ;  /* 0x0000e400ff087b82 */ /* 0x000ea20000000a00 */
[----:B0-----:R-:W-:-:S05]  /*0110*/  IMAD.WIDE R4, R11, 0x4, R4 ;  /* 0x000000040b047825 */ /* 0x001fca00078e0204 */
[----:B------:R-:W3:Y:S01]  /*0120*/  LDG.E R0, desc[UR36][R4.64] ;  /* 0x0000002404007981 */ /* 0x000ee2000c1e1900 */
[----:B-1----:R-:W-:-:S03]  /*0130*/  IMAD.WIDE.U32 R6, R3, 0x4, R6 ;  /* 0x0000000403067825 */ /* 0x002fc600078e0006 */
[----:B------:R-:W4:Y:S04]  /*0140*/  LDG.E R12, desc[UR36][R4.64+0x4] ;  /* 0x00000424040c7981 */ /* 0x000f28000c1e1900 */
[----:B------:R-:W5:Y:S01]  /*0150*/  LDG.E R10, desc[UR36][R6.64] ;  /* 0x00000024060a7981 */ /* 0x000f62000c1e1900 */
[----:B--2---:R-:W-:-:S03]  /*0160*/  IMAD.WIDE.U32 R8, R3, 0x4, R8 ;  /* 0x0000000403087825 */ /* 0x004fc600078e0008 */
[----:B------:R-:W2:Y:S04]  /*0170*/  LDG.E R14, desc[UR36][R6.64+0x4] ;  /* 0x00000424060e7981 */ /* 0x000ea8000c1e1900 */
[----:B------:R-:W4:Y:S04]  /*0180*/  LDG.E R11, desc[UR36][R8.64] ;  /* 0x00000024080b7981 */ /* 0x000f28000c1e1900 */
[----:B------:R-:W2:Y:S04]  /*0190*/  LDG.E R13, desc[UR36][R8.64+0x4] ;  /* 0x00000424080d7981 */ /* 0x000ea8000c1e1900 */
[----:B------:R-:W2:Y:S04]  /*01a0*/  LDG.E R20, desc[UR36][R4.64+0x8] ;  /* 0x0000082404147981 */ /* 0x000ea8000c1e1900 */
[----:B------:R-:W2:Y:S04]  /*01b0*/  LDG.E R22, desc[UR36][R6.64+0x8] ;  /* 0x0000082406167981 */ /* 0x000ea8000c1e1900 */
[----:B------:R-:W2:Y:S04]  /*01c0*/  LDG.E R15, desc[UR36][R8.64+0x8] ;  /* 0x00000824080f7981 */ /* 0x000ea8000c1e1900 */
[----:B------:R0:W2:Y:S04]  /*01d0*/  LDG.E R24, desc[UR36][R4.64+0xc] ;  /* 0x00000c2404187981 */ /* 0x0000a8000c1e1900 */
[----:B------:R-:W2:Y:S04]  /*01e0*/  LDG.E R26, desc[UR36][R6.64+0xc] ;  /* 0x00000c24061a7981 */ /* 0x000ea8000c1e1900 */
[----:B------:R-:W2:Y:S01]  /*01f0*/  LDG.E R19, desc[UR36][R8.64+0xc] ;  /* 0x00000c2408137981 */ /* 0x000ea2000c1e1900 */
[----:B------:R-:W1:Y:S01]  /*0200*/  S2UR UR7, SR_CgaCtaId ;  /* 0x00000000000779c3 */ /* 0x000e620000008800 */
[----:B------:R-:W-:-:S02]  /*0210*/  UMOV UR4, 0x400 ;  /* 0x0000040000047882 */ /* 0x000fc40000000000 */
[----:B------:R-:W-:Y:S02]  /*0220*/  UIADD3 UR5, UPT, UPT, UR4, 0x40, URZ ;  /* 0x0000004004057890 */ /* 0x000fe4000fffe0ff */
[----:B------:R-:W-:Y:S02]  /*0230*/  UIADD3 UR6, UPT, UPT, UR4, 0x80, URZ ;  /* 0x0000008004067890 */ /* 0x000fe4000fffe0ff */
[----:B-1----:R-:W-:Y:S02]  /*0240*/  ULEA UR4, UR7, UR4, 0x18 ;  /* 0x0000000407047291 */ /* 0x002fe4000f8ec0ff */
[----:B------:R-:W-:Y:S02]  /*0250*/  ULEA UR5, UR7, UR5, 0x18 ;  /* 0x0000000507057291 */ /* 0x000fe4000f8ec0ff */
[----:B------:R-:W-:Y:S02]  /*0260*/  ULEA UR6, UR7, UR6, 0x18 ;  /* 0x0000000607067291 */ /* 0x000fe4000f8ec0ff */
[----:B------:R-:W-:-:S02]  /*0270*/  LEA R3, R17, UR4, 0x4 ;  /* 0x0000000411037c11 */ /* 0x000fc4000f8e20ff */
[C---:B0-----:R-:W-:Y:S02]  /*0280*/  LEA R5, R17.reuse, UR5, 0x4 ;  /* 0x0000000511057c11 */ /* 0x041fe4000f8e20ff */
[----:B------:R-:W-:Y:S01]  /*0290*/  LEA R4, R17, UR6, 0x4 ;  /* 0x0000000611047c11 */ /* 0x000fe2000f8e20ff */
[----:B---3--:R0:W-:Y:S04]  /*02a0*/  STS [R3], R0 ;  /* 0x0000000003007388 */ /* 0x0081e80000000800 */
[----:B-----5:R0:W-:Y:S04]  /*02b0*/  STS [R5], R10 ;  /* 0x0000000a05007388 */ /* 0x0201e80000000800 */
[----:B----4-:R0:W-:Y:S04]  /*02c0*/  STS [R4], R11 ;  /* 0x0000000b04007388 */ /* 0x0101e80000000800 */
[----:B------:R0:W-:Y:S04]  /*02d0*/  STS [R3+0x4], R12 ;  /* 0x0000040c03007388 */ /* 0x0001e80000000800 */
[----:B--2---:R0:W-:Y:S04]  /*02e0*/  STS [R5+0x4], R14 ;  /* 0x0000040e05007388 */ /* 0x0041e80000000800 */
[----:B------:R0:W-:Y:S04]  /*02f0*/  STS [R4+0x4], R13 ;  /* 0x0000040d04007388 */ /* 0x0001e80000000800 */
[----:B------:R0:W-:Y:S04]  /*0300*/  STS [R3+0x8], R20 ;  /* 0x0000081403007388 */ /* 0x0001e80000000800 */
[----:B------:R0:W-:Y:S04]  /*0310*/  STS [R5+0x8], R22 ;  /* 0x0000081605007388 */ /* 0x0001e80000000800 */
[----:B------:R0:W-:Y:S04]  /*0320*/  STS [R4+0x8], R15 ;  /* 0x0000080f04007388 */ /* 0x0001e80000000800 */
[----:B------:R0:W-:Y:S04]  /*0330*/  STS [R3+0xc], R24 ;  /* 0x00000c1803007388 */ /* 0x0001e80000000800 */
[----:B------:R0:W-:Y:S04]  /*0340*/  STS [R5+0xc], R26 ;  /* 0x00000c1a05007388 */ /* 0x0001e80000000800 */
[----:B------:R0:W-:Y:S02]  /*0350*/  STS [R4+0xc], R19 ;  /* 0x00000c1304007388 */ /* 0x0001e40000000800 */
.L_x_1:
[----:B------:R-:W-:Y:S05]  /*0360*/  BSYNC.RECONVERGENT B0 ;  /* 0x0000000000007941 */ /* 0x000fea0003800200 */
.L_x_0:
[----:B------:R-:W-:Y:S06]  /*0370*/  BAR.SYNC.DEFER_BLOCKING 0x0 ;  /* 0x0000000000007b1d */ /* 0x000fec0000010000 */
[----:B------:R-:W-:Y:S05]  /*0380*/  @P0 EXIT ;  /* 0x000000000000094d */ /* 0x000fea0003800000 */
[----:B------:R-:W1:Y:S01]  /*0390*/  S2UR UR5, SR_CgaCtaId ;  /* 0x00000000000579c3 */ /* 0x000e620000008800 */
[----:B------:R-:W-:Y:S01]  /*03a0*/  UMOV UR4, 0x400 ;  /* 0x0000040000047882 */ /* 0x000fe20000000000 */
[----:B0-----:R-:W-:Y:S01]  /*03b0*/  MOV R12, R16 ;  /* 0x00000010000c7202 */ /* 0x001fe20000000f00 */
[----:B------:R-:W-:Y:S01]  /*03c0*/  IMAD.MOV.U32 R13, RZ, RZ, RZ ;  /* 0x000000ffff0d7224 */ /* 0x000fe200078e00ff */
[----:B------:R-:W-:Y:S01]  /*03d0*/  MOV R19, 0x0 ;  /* 0x0000000000137802 */ /* 0x000fe20000000f00 */
[----:B------:R-:W-:Y:S04]  /*03e0*/  STL.64 [R1], R16 ;  /* 0x0000001001007387 */ /* 0x000fe80000100a00 */
[----:B------:R-:W-:Y:S01]  /*03f0*/  STL.64 [R1+0x8], R12 ;  /* 0x0000080c01007387 */ /* 0x000fe20000100a00 */
[----:B-1----:R-:W-:-:S02]  /*0400*/  ULEA UR6, UR5, UR4, 0x18 ;  /* 0x0000000405067291 */ /* 0x002fc4000f8ec0ff */
[----:B------:R-:W-:-:S04]  /*0410*/  UIADD3 UR4, UPT, UPT, UR4, 0xc0, URZ ;  /* 0x000000c004047890 */ /* 0x000fc8000fffe0ff */
[C---:B------:R-:W-:Y:S01]  /*0420*/  LEA R23, R17.reuse, UR6, 0x4 ;  /* 0x0000000611177c11 */ /* 0x040fe2000f8e20ff */
[----:B------:R-:W-:Y:S02]  /*0430*/  ULEA UR4, UR5, UR4, 0x18 ;  /* 0x0000000405047291 */ /* 0x000fe4000f8ec0ff */
[----:B------:R-:W-:Y:S02]  /*0440*/  LDS.128 R8, [UR6+0x40] ;  /* 0x00004006ff087984 */ /* 0x000fe40008000c00 */
[----:B------:R-:W0:Y:S02]  /*0450*/  LDCU UR6, c[0x0][0x3b0] ;  /* 0x00007600ff0677ac */ /* 0x000e240008000800 */
[----:B------:R-:W1:Y:S01]  /*0460*/  LDS.128 R4, [R23] ;  /* 0x0000000017047984 */ /* 0x000e620000000c00 */
[----:B------:R-:W-:-:S04]  /*0470*/  LEA R22, R17, UR4, 0x4 ;  /* 0x0000000411167c11 */ /* 0x000fc8000f8e20ff */
[----:B------:R-:W2:Y:S01]  /*0480*/  LDCU.64 UR4, c[0x4][0x8] ;  /* 0x01000100ff0477ac */ /* 0x000ea20008000a00 */
[----:B-1----:R-:W-:-:S04]  /*0490*/  FFMA R4, R4, R8, RZ ;  /* 0x0000000804047223 */ /* 0x002fc800000000ff */
[----:B------:R-:W-:Y:S01]  /*04a0*/  FFMA R5, R5, R9, R4 ;  /* 0x0000000905057223 */ /* 0x000fe20000000004 */
[----:B--2---:R-:W-:Y:S01]  /*04b0*/  MOV R4, UR4 ;  /* 0x0000000400047c02 */ /* 0x004fe20008000f00 */
[----:B------:R1:W2:Y:S02]  /*04c0*/  LDC.64 R8, c[0x4][R19] ;  /* 0x0100000013087b82 */ /* 0x0002a40000000a00 */
[----:B------:R-:W-:Y:S01]  /*04d0*/  FFMA R6, R6, R10, R5 ;  /* 0x0000000a06067223 */ /* 0x000fe20000000005 */
[----:B------:R-:W-:-:S03]  /*04e0*/  IMAD.U32 R5, RZ, RZ, UR5 ;  /* 0x00000005ff057e24 */ /* 0x000fc6000f8e00ff */
[----:B------:R-:W-:Y:S01]  /*04f0*/  FFMA R6, R7, R11, R6 ;  /* 0x0000000b07067223 */ /* 0x000fe20000000006 */
[----:B------:R-:W-:-:S03]  /*0500*/  IMAD.MOV.U32 R7, RZ, RZ, R18 ;  /* 0x000000ffff077224 */ /* 0x000fc600078e0012 */
[----:B0-----:R-:W-:Y:S01]  /*0510*/  FMUL R25, R6, UR6 ;  /* 0x0000000606197c20 */ /* 0x001fe20008400000 */
[----:B------:R-:W-:-:S03]  /*0520*/  MOV R6, R2 ;  /* 0x0000000200067202 */ /* 0x000fc60000000f00 */
[----:B------:R-:W0:Y:S01]  /*0530*/  F2F.F64.F32 R10, R25 ;  /* 0x00000019000a7310 */ /* 0x000e220000201800 */
[----:B------:R1:W-:Y:S04]  /*0540*/  STS [R22], R25 ;  /* 0x0000001916007388 */ /* 0x0003e80000000800 */
[----:B0-----:R1:W-:Y:S02]  /*0550*/  STL.64 [R1+0x10], R10 ;  /* 0x0000100a01007387 */ /* 0x0013e40000100a00 */
[----:B------:R-:W-:-:S07]  /*0560*/  LEPC R20, `(.L_x_2) ;  /* 0x000000001014794e */ /* 0x000fce0000000000 */
[----:B-12---:R-:W-:Y:S05]  /*0570*/  CALL.ABS.NOINC R8 ;  /* 0x0000000008007343 */ /* 0x006fea0003c00000 */
.L_x_2:
[----:B------:R-:W0:Y:S01]  /*0580*/  S2UR UR5, SR_CgaCtaId ;  /* 0x00000000000579c3 */ /* 0x000e220000008800 */
[----:B------:R-:W-:Y:S01]  /*0590*/  UMOV UR4, 0x400 ;  /* 0x0000040000047882 */ /* 0x000fe20000000000 */
[----:B------:R-:W-:Y:S01]  /*05a0*/  LDS.128 R4, [R23] ;  /* 0x0000000017047984 */ /* 0x000fe20000000c00 */
[----:B------:R-:W-:Y:S02]  /*05b0*/  HFMA2 R13, -RZ, RZ, 0, 5.9604644775390625e-08 ;  /* 0x00000001ff0d7431 */ /* 0x000fe400000001ff */
[----:B------:R-:W-:Y:S01]  /*05c0*/  IMAD.MOV.U32 R12, RZ, RZ, R16 ;  /* 0x000000ffff0c7224 */ /* 0x000fe200078e0010 */
[----:B------:R-:W-:Y:S01]  /*05d0*/  FMNMX R25, R25, -1.00000002004087734272e+20, !PT ;  /* 0xe0ad78ec19197809 */ /* 0x000fe20007800000 */
[----:B------:R-:W-:Y:S04]  /*05e0*/  STL.64 [R1], R16 ;  /* 0x0000001001007387 */ /* 0x000fe80000100a00 */
[----:B------:R-:W-:Y:S01]  /*05f0*/  STL.64 [R1+0x8], R12 ;  /* 0x0000080c01007387 */ /* 0x000fe20000100a00 */
[----:B0-----:R-:W-:-:S09]  /*0600*/  ULEA UR4, UR5, UR4, 0x18 ;  /* 0x0000000405047291 */ /* 0x001fd2000f8ec0ff */
[----:B------:R-:W0:Y:S02]  /*0610*/  LDS.128 R8, [UR4+0x50] ;  /* 0x00005004ff087984 */ /* 0x000e240008000c00 */
[----:B------:R-:W1:Y:S01]  /*0620*/  LDCU UR4, c[0x0][0x3b0] ;  /* 0x00007600ff0477ac */ /* 0x000e620008000800 */
[----:B0-----:R-:W-:-:S04]  /*0630*/  FFMA R4, R4, R8, RZ ;  /* 0x0000000804047223 */ /* 0x001fc800000000ff */
[----:B------:R-:W-:Y:S02]  /*0640*/  FFMA R5, R5, R9, R4 ;  /* 0x0000000905057223 */ /* 0x000fe40000000004 */
[----:B------:R0:W2:Y:S02]  /*0650*/  LDC.64 R8, c[0x4][R19] ;  /* 0x0100000013087b82 */ /* 0x0000a40000000a00 */
[----:B------:R-:W-:-:S04]  /*0660*/  FFMA R6, R6, R10, R5 ;  /* 0x0000000a06067223 */ /* 0x000fc80000000005 */
[----:B------:R-:W-:Y:S01]  /*0670*/  FFMA R0, R7, R11, R6 ;  /* 0x0000000b07007223 */ /* 0x000fe20000000006 */
[----:B------:R-:W-:Y:S01]  /*0680*/  MOV R6, R2 ;  /* 0x0000000200067202 */ /* 0x000fe20000000f00 */
[----:B------:R-:W-:Y:S02]  /*0690*/  IMAD.MOV.U32 R7, RZ, RZ, R18 ;  /* 0x000000ffff077224 */ /* 0x000fe400078e0012 */
[----:B-1----:R-:W-:Y:S01]  /*06a0*/  FMUL R0, R0, UR4 ;  /* 0x0000000400007c20 */ /* 0x002fe20008400000 */
[----:B------:R-:W1:Y:S03]  /*06b0*/  LDCU.64 UR4, c[0x4][0x8] ;  /* 0x01000100ff0477ac */ /* 0x000e660008000a00 */
[----:B------:R-:W3:Y:S01]  /*06c0*/  F2F.F64.F32 R10, R0 ;  /* 0x00000000000a7310 */ /* 0x000ee20000201800 */
[----:B------:R0:W-:Y:S01]  /*06d0*/  STS [R22+0x4], R0 ;  /* 0x0000040016007388 */ /* 0x0001e20000000800 */
[----:B------:R-:W-:-:S03]  /*06e0*/  FMNMX R25, R25, R0, !PT ;  /* 0x0000000019197209 */ /* 0x000fc60007800000 */
[----:B---3--:R0:W-:Y:S01]  /*06f0*/  STL.64 [R1+0x10], R10 ;  /* 0x0000100a01007387 */ /* 0x0081e20000100a00 */
[----:B-1----:R-:W-:Y:S01]  /*0700*/  MOV R4, UR4 ;  /* 0x0000000400047c02 */ /* 0x002fe20008000f00 */
[----:B------:R-:W-:-:S07]  /*0710*/  IMAD.U32 R5, RZ, RZ, UR5 ;  /* 0x00000005ff057e24 */ /* 0x000fce000f8e00ff */
[----:B------:R-:W-:-:S07]  /*0720*/  LEPC R20, `(.L_x_3) ;  /* 0x000000001014794e */ /* 0x000fce0000000000 */
[----:B0-2---:R-:W-:Y:S05]  /*0730*/  CALL.ABS.NOINC R8 ;  /* 0x0000000008007343 */ /* 0x005fea0003c00000 */
.L_x_3:
[----:B------:R-:W0:Y:S01]  /*0740*/  S2UR UR5, SR_CgaCtaId ;  /* 0x00000000000579c3 */ /* 0x000e220000008800 */
[----:B------:R-:W-:Y:S01]  /*0750*/  UMOV UR4, 0x400 ;  /* 0x0000040000047882 */ /* 0x000fe20000000000 */
[----:B------:R-:W-:Y:S01]  /*0760*/  LDS.128 R4, [R23] ;  /* 0x0000000017047984 */ /* 0x000fe20000000c00 */
[----:B------:R-:W-:Y:S02]  /*0770*/  HFMA2 R13, -RZ, RZ, 0, 1.1920928955078125e-07 ;  /* 0x00000002ff0d7431 */ /* 0x000fe400000001ff */
[----:B------:R-:W-:Y:S01]  /*0780*/  IMAD.MOV.U32 R12, RZ, RZ, R16 ;  /* 0x000000ffff0c7224 */ /* 0x000fe200078e0010 */
        /* <DEDUP_REMOVED lines=22> */
.L_x_4:
[----:B------:R-:W0:Y:S01]  /*08f0*/  S2R R3, SR_CgaCtaId ;  /* 0x0000000000037919 */ /* 0x000e220000008800 */
[----:B------:R-:W-:Y:S01]  /*0900*/  MOV R24, 0x400 ;  /* 0x0000040000187802 */ /* 0x000fe20000000f00 */
[----:B------:R-:W1:Y:S01]  /*0910*/  LDCU UR4, c[0x0][0x3b0] ;  /* 0x00007600ff0477ac */ /* 0x000e620008000800 */
[----:B------:R-:W-:Y:S01]  /*0920*/  HFMA2 R13, -RZ, RZ, 0, 1.78813934326171875e-07 ;  /* 0x00000003ff0d7431 */ /* 0x000fe200000001ff */
[----:B------:R-:W-:Y:S01]  /*0930*/  LDS.128 R4, [R23] ;  /* 0x0000000017047984 */ /* 0x000fe20000000c00 */
[----:B------:R-:W-:-:S03]  /*0940*/  IMAD.MOV.U32 R12, RZ, RZ, R16 ;  /* 0x000000ffff0c7224 */ /* 0x000fc600078e0010 */
[----:B------:R-:W-:Y:S04]  /*0950*/  STL.64 [R1], R16 ;  /* 0x0000001001007387 */ /* 0x000fe80000100a00 */
[----:B------:R-:W-:Y:S01]  /*0960*/  STL.64 [R1+0x8], R12 ;  /* 0x0000080c01007387 */ /* 0x000fe20000100a00 */
[----:B0-----:R-:W-:-:S05]  /*0970*/  LEA R3, R3, R24, 0x18 ;  /* 0x0000001803037211 */ /* 0x001fca00078ec0ff */
[----:B------:R-:W0:Y:S02]  /*0980*/  LDS.128 R8, [R3+0x70] ;  /* 0x0000700003087984 */ /* 0x000e240000000c00 */
        /* <DEDUP_REMOVED lines=17> */
.L_x_5:
[----:B------:R-:W0:Y:S01]  /*0aa0*/  LDS R3, [R22] ;  /* 0x0000000016037984 */ /* 0x000e220000000800 */
[----:B------:R-:W-:Y:S02]  /*0ab0*/  HFMA2 R0, -RZ, RZ, 0.96630859375, -0.0022525787353515625 ;  /* 0x3bbb989dff007431 */ /* 0x000fe400000001ff */
[----:B------:R-:W-:Y:S01]  /*0ac0*/  VIADD R24, R24, 0x100 ;  /* 0x0000010018187836 */ /* 0x000fe20000000000 */
[----:B------:R-:W1:Y:S01]  /*0ad0*/  LDC.64 R14, c[0x0][0x3a0] ;  /* 0x0000e800ff0e7b82 */ /* 0x000e620000000a00 */
[----:B------:R-:W2:Y:S01]  /*0ae0*/  S2R R7, SR_CgaCtaId ;  /* 0x0000000000077919 */ /* 0x000ea20000008800 */
[----:B------:R-:W3:Y:S01]  /*0af0*/  LDCU.64 UR4, c[0x4][0x10] ;  /* 0x01000200ff0477ac */ /* 0x000ee20008000a00 */
[----:B------:R-:W-:Y:S05]  /*0b00*/  STL.64 [R1], R16 ;  /* 0x0000001001007387 */ /* 0x000fea0000100a00 */
[----:B------:R-:W4:Y:S01]  /*0b10*/  LDC.64 R20, c[0x0][0x3a8] ;  /* 0x0000ea00ff147b82 */ /* 0x000f220000000a00 */
[----:B--2---:R-:W-:Y:S01]  /*0b20*/  LEA R24, R7, R24, 0x18 ;  /* 0x0000001807187211 */ /* 0x004fe200078ec0ff */
[----:B0-----:R-:W-:Y:S01]  /*0b30*/  FADD R5, -R26, R3 ;  /* 0x000000031a057221 */ /* 0x001fe20000000100 */
[----:B------:R-:W-:-:S02]  /*0b40*/  MOV R3, 0x437c0000 ;  /* 0x437c000000037802 */ /* 0x000fc40000000f00 */
[----:B------:R-:W-:Y:S01]  /*0b50*/  LEA R25, R17, R24, 0x4 ;  /* 0x0000001811197211 */ /* 0x000fe200078e20ff */
[----:B------:R-:W-:-:S04]  /*0b60*/  FFMA.SAT R4, R5, R0, 0.5 ;  /* 0x3f00000005047423 */ /* 0x000fc80000002000 */
[----:B------:R-:W-:-:S04]  /*0b70*/  FFMA.RM R4, R4, R3, 12582913 ;  /* 0x4b40000104047423 */ /* 0x000fc80000004003 */
[C---:B------:R-:W-:Y:S01]  /*0b80*/  FADD R6, R4.reuse, -12583039 ;  /* 0xcb40007f04067421 */ /* 0x040fe20000000000 */
[----:B------:R-:W-:-:S03]  /*0b90*/  SHF.L.U32 R4, R4, 0x17, RZ ;  /* 0x0000001704047819 */ /* 0x000fc600000006ff */
[----:B------:R-:W-:-:S04]  /*0ba0*/  FFMA R6, R5, 1.4426950216293334961, -R6 ;  /* 0x3fb8aa3b05067823 */ /* 0x000fc80000000806 */
[----:B------:R-:W-:-:S04]  /*0bb0*/  FFMA R6, R5, 1.925963033500011079e-08, R6 ;  /* 0x32a5706005067823 */ /* 0x000fc80000000006 */
[----:B------:R-:W0:Y:S02]  /*0bc0*/  MUFU.EX2 R5, R6 ;  /* 0x0000000600057308 */ /* 0x000e240000000800 */
[----:B0-----:R-:W-:-:S05]  /*0bd0*/  FMUL R4, R4, R5 ;  /* 0x0000000504047220 */ /* 0x001fca0000400000 */
[----:B------:R-:W-:Y:S04]  /*0be0*/  STS [R25], R4 ;  /* 0x0000000419007388 */ /* 0x000fe80000000800 */
[----:B------:R-:W0:Y:S02]  /*0bf0*/  LDS R5, [R22+0x4] ;  /* 0x0000040016057984 */ /* 0x000e240000000800 */
[----:B0-----:R-:W-:-:S04]  /*0c00*/  FADD R5, -R26, R5 ;  /* 0x000000051a057221 */ /* 0x001fc80000000100 */
[----:B------:R-:W-:-:S04]  /*0c10*/  FFMA.SAT R8, R5, R0, 0.5 ;  /* 0x3f00000005087423 */ /* 0x000fc80000002000 */
[----:B------:R-:W-:-:S04]  /*0c20*/  FFMA.RM R8, R8, R3, 12582913 ;  /* 0x4b40000108087423 */ /* 0x000fc80000004003 */
[----:B------:R-:W-:-:S04]  /*0c30*/  FADD R6, R8, -12583039 ;  /* 0xcb40007f08067421 */ /* 0x000fc80000000000 */
[----:B------:R-:W-:-:S04]  /*0c40*/  FFMA R6, R5, 1.4426950216293334961, -R6 ;  /* 0x3fb8aa3b05067823 */ /* 0x000fc80000000806 */
[----:B------:R-:W-:Y:S01]  /*0c50*/  FFMA R5, R5, 1.925963033500011079e-08, R6 ;  /* 0x32a5706005057823 */ /* 0x000fe20000000006 */
[----:B------:R-:W-:-:S05]  /*0c60*/  IMAD.SHL.U32 R6, R8, 0x800000, RZ ;  /* 0x0080000008067824 */ /* 0x000fca00078e00ff */
[----:B------:R-:W0:Y:S02]  /*0c70*/  MUFU.EX2 R5, R5 ;  /* 0x0000000500057308 */ /* 0x000e240000000800 */
[----:B0-----:R-:W-:-:S05]  /*0c80*/  FMUL R6, R6, R5 ;  /* 0x0000000506067220 */ /* 0x001fca0000400000 */
[----:B------:R-:W-:Y:S04]  /*0c90*/  STS [R25+0x4], R6 ;  /* 0x0000040619007388 */ /* 0x000fe80000000800 */
[----:B------:R-:W0:Y:S02]  /*0ca0*/  LDS R7, [R22+0x8] ;  /* 0x0000080016077984 */ /* 0x000e240000000800 */
[----:B0-----:R-:W-:-:S04]  /*0cb0*/  FADD R7, -R26, R7 ;  /* 0x000000071a077221 */ /* 0x001fc80000000100 */
[----:B------:R-:W-:-:S04]  /*0cc0*/  FFMA.SAT R8, R7, R0, 0.5 ;  /* 0x3f00000007087423 */ /* 0x000fc80000002000 */
[----:B------:R-:W-:-:S04]  /*0cd0*/  FFMA.RM R8, R8, R3, 12582913 ;  /* 0x4b40000108087423 */ /* 0x000fc80000004003 */
[C---:B------:R-:W-:Y:S01]  /*0ce0*/  FADD R10, R8.reuse, -12583039 ;  /* 0xcb40007f080a7421 */ /* 0x040fe20000000000 */
[----:B------:R-:W-:-:S03]  /*0cf0*/  SHF.L.U32 R8, R8, 0x17, RZ ;  /* 0x0000001708087819 */ /* 0x000fc600000006ff */
[----:B------:R-:W-:-:S04]  /*0d00*/  FFMA R10, R7, 1.4426950216293334961, -R10 ;  /* 0x3fb8aa3b070a7823 */ /* 0x000fc8000000080a */
[----:B------:R-:W-:Y:S01]  /*0d10*/  FFMA R10, R7, 1.925963033500011079e-08, R10 ;  /* 0x32a57060070a7823 */ /* 0x000fe2000000000a */
[----:B------:R-:W-:-:S03]  /*0d20*/  MOV R7, R18 ;  /* 0x0000001200077202 */ /* 0x000fc60000000f00 */
[----:B------:R0:W2:Y:S08]  /*0d30*/  MUFU.EX2 R5, R10 ;  /* 0x0000000a00057308 */ /* 0x0000b00000000800 */
[----:B0-----:R-:W0:Y:S01]  /*0d40*/  F2F.F64.F32 R10, R26 ;  /* 0x0000001a000a7310 */ /* 0x001e220000201800 */
[----:B--2---:R-:W-:-:S05]  /*0d50*/  FMUL R8, R8, R5 ;  /* 0x0000000508087220 */ /* 0x004fca0000400000 */
[----:B------:R-:W-:Y:S04]  /*0d60*/  STS [R25+0x8], R8 ;  /* 0x0000080819007388 */ /* 0x000fe80000000800 */
[----:B------:R-:W2:Y:S04]  /*0d70*/  LDS R5, [R22+0xc] ;  /* 0x00000c0016057984 */ /* 0x000ea80000000800 */
[----:B0-----:R0:W-:Y:S01]  /*0d80*/  STL.64 [R1+0x8], R10 ;  /* 0x0000080a01007387 */ /* 0x0011e20000100a00 */
[----:B--2---:R-:W-:-:S04]  /*0d90*/  FADD R5, -R26, R5 ;  /* 0x000000051a057221 */ /* 0x004fc80000000100 */
[----:B------:R-:W-:-:S04]  /*0da0*/  FFMA.SAT R0, R5, R0, 0.5 ;  /* 0x3f00000005007423 */ /* 0x000fc80000002000 */
[----:B------:R-:W-:Y:S01]  /*0db0*/  FFMA.RM R0, R0, R3, 12582913 ;  /* 0x4b40000100007423 */ /* 0x000fe20000004003 */
[----:B------:R-:W-:Y:S01]  /*0dc0*/  FADD R3, RZ, R4 ;  /* 0x00000004ff037221 */ /* 0x000fe20000000000 */
[----:B---3--:R-:W-:Y:S02]  /*0dd0*/  MOV R4, UR4 ;  /* 0x0000000400047c02 */ /* 0x008fe40008000f00 */
[C---:B------:R-:W-:Y:S01]  /*0de0*/  FADD R12, R0.reuse, -12583039 ;  /* 0xcb40007f000c7421 */ /* 0x040fe20000000000 */
[----:B------:R-:W-:Y:S01]  /*0df0*/  SHF.L.U32 R22, R0, 0x17, RZ ;  /* 0x0000001700167819 */ /* 0x000fe200000006ff */
[----:B------:R-:W-:Y:S01]  /*0e00*/  FADD R3, R3, R6 ;  /* 0x0000000603037221 */ /* 0x000fe20000000000 */
[----:B------:R-:W-:Y:S02]  /*0e10*/  IMAD.MOV.U32 R6, RZ, RZ, R2 ;  /* 0x000000ffff067224 */ /* 0x000fe400078e0002 */
[----:B------:R-:W-:Y:S01]  /*0e20*/  FFMA R12, R5, 1.4426950216293334961, -R12 ;  /* 0x3fb8aa3b050c7823 */ /* 0x000fe2000000080c */
[----:B------:R-:W-:Y:S01]  /*0e30*/  FADD R23, R3, R8 ;  /* 0x0000000803177221 */ /* 0x000fe20000000000 */
[----:B------:R-:W-:-:S02]  /*0e40*/  IMAD R3, R16, 0x4, R17 ;  /* 0x0000000410037824 */ /* 0x000fc400078e0211 */
[----:B------:R-:W-:Y:S01]  /*0e50*/  FFMA R5, R5, 1.925963033500011079e-08, R12 ;  /* 0x32a5706005057823 */ /* 0x000fe2000000000c */
[----:B------:R0:W2:Y:S01]  /*0e60*/  LDC.64 R8, c[0x4][R19] ;  /* 0x0100000013087b82 */ /* 0x0000a20000000a00 */
[----:B-1----:R-:W-:-:S04]  /*0e70*/  IMAD.WIDE.U32 R14, R3, 0x4, R14 ;  /* 0x00000004030e7825 */ /* 0x002fc800078e000e */
[----:B------:R-:W1:Y:S01]  /*0e80*/  MUFU.EX2 R5, R5 ;  /* 0x0000000500057308 */ /* 0x000e620000000800 */
[----:B----4-:R-:W-:Y:S01]  /*0e90*/  IMAD.WIDE.U32 R20, R3, 0x4, R20 ;  /* 0x0000000403147825 */ /* 0x010fe200078e0014 */
[----:B------:R0:W-:Y:S03]  /*0ea0*/  STG.E desc[UR36][R14.64], R26 ;  /* 0x0000001a0e007986 */ /* 0x0001e6000c101924 */
[----:B-1----:R-:W-:Y:S01]  /*0eb0*/  FMUL R22, R22, R5 ;  /* 0x0000000516167220 */ /* 0x002fe20000400000 */
[----:B------:R-:W-:-:S03]  /*0ec0*/  MOV R5, UR5 ;  /* 0x0000000500057c02 */ /* 0x000fc60008000f00 */
[----:B------:R-:W-:Y:S01]  /*0ed0*/  FADD R24, R23, R22 ;  /* 0x0000001617187221 */ /* 0x000fe20000000000 */
[----:B------:R0:W-:Y:S03]  /*0ee0*/  STS [R25+0xc], R22 ;  /* 0x00000c1619007388 */ /* 0x0001e60000000800 */
[----:B------:R-:W1:Y:S01]  /*0ef0*/  F2F.F64.F32 R12, R24 ;  /* 0x00000018000c7310 */ /* 0x000e620000201800 */
[----:B------:R0:W-:Y:S04]  /*0f00*/  STG.E desc[UR36][R20.64], R24 ;  /* 0x0000001814007986 */ /* 0x0001e8000c101924 */
[----:B-1----:R0:W-:Y:S02]  /*0f10*/  STL.64 [R1+0x10], R12 ;  /* 0x0000100c01007387 */ /* 0x0021e40000100a00 */
[----:B0-----:R-:W-:-:S07]  /*0f20*/  LEPC R20, `(.L_x_6) ;  /* 0x000000001014794e */ /* 0x001fce0000000000 */
[----:B--2---:R-:W-:Y:S05]  /*0f30*/  CALL.ABS.NOINC R8 ;  /* 0x0000000008007343 */ /* 0x004fea0003c00000 */
.L_x_6:
[----:B------:R-:W0:Y:S01]  /*0f40*/  S2UR UR5, SR_CgaCtaId ;  /* 0x00000000000579c3 */ /* 0x000e220000008800 */
[----:B------:R-:W-:Y:S01]  /*0f50*/  UMOV UR4, 0x400 ;  /* 0x0000040000047882 */ /* 0x000fe20000000000 */
[----:B------:R-:W-:Y:S01]  /*0f60*/  LDS.128 R4, [R25] ;  /* 0x0000000019047984 */ /* 0x000fe20000000c00 */
[----:B------:R-:W1:Y:S01]  /*0f70*/  MUFU.RCP R13, R24 ;  /* 0x00000018000d7308 */ /* 0x000e620000001000 */
[----:B------:R-:W-:Y:S01]  /*0f80*/  FSETP.GT.AND P1, PT, R23, -R22, PT ;  /* 0x800000161700720b */ /* 0x000fe20003f24000 */
[----:B------:R-:W-:Y:S01]  /*0f90*/  BSSY.RECONVERGENT B0, `(.L_x_7) ;  /* 0x0000016000007945 */ /* 0x000fe20003800200 */
[----:B------:R-:W-:Y:S02]  /*0fa0*/  LEA R22, R16, R17, 0x2 ;  /* 0x0000001110167211 */ /* 0x000fe400078e10ff */
[----:B------:R-:W-:-:S03]  /*0fb0*/  P2R R19, PR, RZ, 0x2 ;  /* 0x00000002ff137803 */ /* 0x000fc60000000000 */
[----:B------:R-:W-:Y:S01]  /*0fc0*/  IMAD.SHL.U32 R26, R22, 0x4, RZ ;  /* 0x00000004161a7824 */ /* 0x000fe200078e00ff */
[----:B0-----:R-:W-:-:S09]  /*0fd0*/  ULEA UR4, UR5, UR4, 0x18 ;  /* 0x0000000405047291 */ /* 0x001fd2000f8ec0ff */
[----:B------:R-:W0:Y:S04]  /*0fe0*/  LDS R3, [UR4+0x80] ;  /* 0x00008004ff037984 */ /* 0x000e280008000800 */
[----:B------:R-:W2:Y:S04]  /*0ff0*/  LDS R9, [UR4+0x90] ;  /* 0x00009004ff097984 */ /* 0x000ea80008000800 */
[----:B------:R-:W3:Y:S04]  /*1000*/  LDS R0, [UR4+0xa0] ;  /* 0x0000a004ff007984 */ /* 0x000ee80008000800 */
[----:B------:R-:W4:Y:S01]  /*1010*/  LDS R11, [UR4+0xb0] ;  /* 0x0000b004ff0b7984 */ /* 0x000f220008000800 */
[----:B0-----:R-:W-:-:S04]  /*1020*/  FFMA R4, R4, R3, RZ ;  /* 0x0000000304047223 */ /* 0x001fc800000000ff */
[----:B--2---:R-:W-:Y:S01]  /*1030*/  FFMA R5, R9, R5, R4 ;  /* 0x0000000509057223 */ /* 0x004fe20000000004 */
[----:B-1----:R-:W-:-:S03]  /*1040*/  FFMA R4, -R24, R13, 1 ;  /* 0x3f80000018047423 */ /* 0x002fc6000000010d */
[----:B---3--:R-:W-:Y:S01]  /*1050*/  FFMA R0, R0, R6, R5 ;  /* 0x0000000600007223 */ /* 0x008fe20000000005 */
[----:B------:R-:W-:-:S03]  /*1060*/  FFMA R4, R13, R4, R13 ;  /* 0x000000040d047223 */ /* 0x000fc6000000000d */
[----:B----4-:R-:W-:-:S04]  /*1070*/  FFMA R7, R11, R7, R0 ;  /* 0x000000070b077223 */ /* 0x010fc80000000000 */
[----:B------:R-:W0:Y:S01]  /*1080*/  FCHK P0, R7, R24 ;  /* 0x0000001807007302 */ /* 0x000e220000000000 */
[----:B------:R-:W-:-:S04]  /*1090*/  FFMA R3, R7, R4, RZ ;  /* 0x0000000407037223 */ /* 0x000fc800000000ff */
[----:B------:R-:W-:-:S04]  /*10a0*/  FFMA R0, -R24, R3, R7 ;  /* 0x0000000318007223 */ /* 0x000fc80000000107 */
[----:B------:R-:W-:Y:S01]  /*10b0*/  FFMA R3, R4, R0, R3 ;  /* 0x0000000004037223 */ /* 0x000fe20000000003 */
[----:B0-----:R-:W-:Y:S06]  /*10c0*/  @!P0 BRA `(.L_x_8) ;  /* 0x0000000000088947 */ /* 0x001fec0003800000 */
[----:B------:R-:W-:-:S07]  /*10d0*/  MOV R4, 0x10f0 ;  /* 0x000010f000047802 */ /* 0x000fce0000000f00 */
[----:B------:R-:W-:Y:S05]  /*10e0*/  CALL.REL.NOINC `($__internal_0_$__cuda_sm3x_div_rn_noftz_f32_slowpath) ;  /* 0x0000000800407944 */ /* 0x000fea0003c00000 */
.L_x_8:
[----:B------:R-:W-:Y:S05]  /*10f0*/  BSYNC.RECONVERGENT B0 ;  /* 0x0000000000007941 */ /* 0x000fea0003800200 */
.L_x_7:
[----:B------:R-:W0:Y:S01]  /*1100*/  LDC.64 R4, c[0x0][0x398] ;  /* 0x0000e600ff047b82 */ /* 0x000e220000000a00 */
[----:B------:R-:W-:Y:S01]  /*1110*/  ISETP.NE.AND P0, PT, R19, RZ, PT ;  /* 0x000000ff1300720c */ /* 0x000fe20003f05270 */
[----:B------:R-:W-:Y:S01]  /*1120*/  HFMA2 R23, -RZ, RZ, 0, 0 ;  /* 0x00000000ff177431 */ /* 0x000fe200000001ff */
[----:B------:R-:W-:Y:S01]  /*1130*/  MOV R8, 0x0 ;  /* 0x0000000000087802 */ /* 0x000fe20000000f00 */
[----:B------:R1:W-:Y:S01]  /*1140*/  STL.64 [R1], R16 ;  /* 0x0000001001007387 */ /* 0x0003e20000100a00 */
[----:B------:R-:W-:Y:S01]  /*1150*/  FSEL R3, R3, RZ, P0 ;  /* 0x000000ff03037208 */ /* 0x000fe20000000000 */
[----:B------:R-:W2:Y:S01]  /*1160*/  LDCU.64 UR4, c[0x4][0x18] ;  /* 0x01000300ff0477ac */ /* 0x000ea20008000a00 */
[----:B------:R-:W-:Y:S02]  /*1170*/  MOV R6, R2 ;  /* 0x0000000200067202 */ /* 0x000fe40000000f00 */
[----:B------:R-:W3:Y:S01]  /*1180*/  F2F.F64.F32 R10, R3 ;  /* 0x00000003000a7310 */ /* 0x000ee20000201800 */
[----:B------:R1:W-:Y:S01]  /*1190*/  STL.64 [R1+0x8], R22 ;  /* 0x0000081601007387 */ /* 0x0003e20000100a00 */
[----:B------:R-:W4:Y:S01]  /*11a0*/  LDC.64 R8, c[0x4][R8] ;  /* 0x0100000008087b82 */ /* 0x000f220000000a00 */
[----:B------:R-:W-:Y:S01]  /*11b0*/  MOV R7, R18 ;  /* 0x0000001200077202 */ /* 0x000fe20000000f00 */
[----:B0-----:R-:W-:Y:S01]  /*11c0*/  IMAD.WIDE R26, R26, 0x4, R4 ;  /* 0x000000041a1a7825 */ /* 0x001fe200078e0204 */
[----:B---3--:R1:W-:Y:S01]  /*11d0*/  STL.64 [R1+0x10], R10 ;  /* 0x0000100a01007387 */ /* 0x0083e20000100a00 */
[----:B--2---:R-:W-:-:S02]  /*11e0*/  MOV R4, UR4 ;  /* 0x0000000400047c02 */ /* 0x004fc40008000f00 */
[----:B------:R-:W-:Y:S01]  /*11f0*/  IMAD.U32 R5, RZ, RZ, UR5 ;  /* 0x00000005ff057e24 */ /* 0x000fe2000f8e00ff */
[----:B------:R1:W-:Y:S06]  /*1200*/  STG.E desc[UR36][R26.64], R3 ;  /* 0x000000031a007986 */ /* 0x0003ec000c101924 */
[----:B------:R-:W-:-:S07]  /*1210*/  LEPC R20, `(.L_x_9) ;  /* 0x000000001014794e */ /* 0x000fce0000000000 */
[----:B-1--4-:R-:W-:Y:S05]  /*1220*/  CALL.ABS.NOINC R8 ;  /* 0x0000000008007343 */ /* 0x012fea0003c00000 */
.L_x_9:
[----:B------:R-:W0:Y:S01]  /*1230*/  S2UR UR5, SR_CgaCtaId ;  /* 0x00000000000579c3 */ /* 0x000e220000008800 */
[----:B------:R-:W-:Y:S01]  /*1240*/  UMOV UR4, 0x400 ;  /* 0x0000040000047882 */ /* 0x000fe20000000000 */
[----:B------:R-:W-:Y:S01]  /*1250*/  LDS.128 R4, [R25] ;  /* 0x0000000019047984 */ /* 0x000fe20000000c00 */
[----:B------:R-:W1:Y:S01]  /*1260*/  MUFU.RCP R13, R24 ;  /* 0x00000018000d7308 */ /* 0x000e620000001000 */
[----:B------:R-:W-:Y:S01]  /*1270*/  BSSY.RECONVERGENT B0, `(.L_x_10) ;  /* 0x0000013000007945 */ /* 0x000fe20003800200 */
        /* <DEDUP_REMOVED lines=8> */
[----:B---3--:R-:W-:-:S04]  /*1300*/  FFMA R0, R0, R6, R5 ;  /* 0x0000000600007223 */ /* 0x008fc80000000005 */
[----:B----4-:R-:W-:Y:S01]  /*1310*/  FFMA R7, R11, R7, R0 ;  /* 0x000000070b077223 */ /* 0x010fe20000000000 */
[----:B------:R-:W-:-:S03]  /*1320*/  FFMA R0, R13, R4, R13 ;  /* 0x000000040d007223 */ /* 0x000fc6000000000d */
[----:B------:R-:W0:Y:S01]  /*1330*/  FCHK P0, R7, R24 ;  /* 0x0000001807007302 */ /* 0x000e220000000000 */
[----:B------:R-:W-:-:S04]  /*1340*/  FFMA R3, R0, R7, RZ ;  /* 0x0000000700037223 */ /* 0x000fc800000000ff */
[----:B------:R-:W-:-:S04]  /*1350*/  FFMA R4, -R24, R3, R7 ;  /* 0x0000000318047223 */ /* 0x000fc80000000107 */
[----:B------:R-:W-:Y:S01]  /*1360*/  FFMA R3, R0, R4, R3 ;  /* 0x0000000400037223 */ /* 0x000fe20000000003 */
[----:B0-----:R-:W-:Y:S06]  /*1370*/  @!P0 BRA `(.L_x_11) ;  /* 0x0000000000088947 */ /* 0x001fec0003800000 */
[----:B------:R-:W-:-:S07]  /*1380*/  MOV R4, 0x13a0 ;  /* 0x000013a000047802 */ /* 0x000fce0000000f00 */
[----:B------:R-:W-:Y:S05]  /*1390*/  CALL.REL.NOINC `($__internal_0_$__cuda_sm3x_div_rn_noftz_f32_slowpath) ;  /* 0x0000000400947944 */ /* 0x000fea0003c00000 */
.L_x_11:
[----:B------:R-:W-:Y:S05]  /*13a0*/  BSYNC.RECONVERGENT B0 ;  /* 0x0000000000007941 */ /* 0x000fea0003800200 */
.L_x_10:
[----:B------:R-:W-:Y:S01]  /*13b0*/  ISETP.NE.AND P0, PT, R19, RZ, PT ;  /* 0x000000ff1300720c */ /* 0x000fe20003f05270 */
[----:B------:R-:W-:Y:S01]  /*13c0*/  IMAD.MOV.U32 R23, RZ, RZ, 0x1 ;  /* 0x00000001ff177424 */ /* 0x000fe200078e00ff */
[----:B------:R-:W-:Y:S01]  /*13d0*/  MOV R8, 0x0 ;  /* 0x0000000000087802 */ /* 0x000fe20000000f00 */
[----:B------:R0:W-:Y:S01]  /*13e0*/  STL.64 [R1], R16 ;  /* 0x0000001001007387 */ /* 0x0001e20000100a00 */
[----:B------:R-:W-:Y:S01]  /*13f0*/  FSEL R3, R3, RZ, P0 ;  /* 0x000000ff03037208 */ /* 0x000fe20000000000 */
[----:B------:R-:W1:Y:S01]  /*1400*/  LDCU.64 UR4, c[0x4][0x18] ;  /* 0x01000300ff0477ac */ /* 0x000e620008000a00 */
[----:B------:R-:W-:Y:S01]  /*1410*/  IMAD.MOV.U32 R6, RZ, RZ, R2 ;  /* 0x000000ffff067224 */ /* 0x000fe200078e0002 */
[----:B------:R0:W-:Y:S01]  /*1420*/  STL.64 [R1+0x8], R22 ;  /* 0x0000081601007387 */ /* 0x0001e20000100a00 */
[----:B------:R-:W2:Y:S01]  /*1430*/  F2F.F64.F32 R10, R3 ;  /* 0x00000003000a7310 */ /* 0x000ea20000201800 */
[----:B------:R-:W3:Y:S01]  /*1440*/  LDC.64 R8, c[0x4][R8] ;  /* 0x0100000008087b82 */ /* 0x000ee20000000a00 */
[----:B------:R-:W-:Y:S01]  /*1450*/  MOV R7, R18 ;  /* 0x0000001200077202 */ /* 0x000fe20000000f00 */
[----:B------:R0:W-:Y:S04]  /*1460*/  STG.E desc[UR36][R26.64+0x4], R3 ;  /* 0x000004031a007986 */ /* 0x0001e8000c101924 */
[----:B--2---:R0:W-:Y:S01]  /*1470*/  STL.64 [R1+0x10], R10 ;  /* 0x0000100a01007387 */ /* 0x0041e20000100a00 */
[----:B-1----:R-:W-:-:S02]  /*1480*/  MOV R4, UR4 ;  /* 0x0000000400047c02 */ /* 0x002fc40008000f00 */
[----:B------:R-:W-:-:S07]  /*1490*/  MOV R5, UR5 ;  /* 0x0000000500057c02 */ /* 0x000fce0008000f00 */
[----:B------:R-:W-:-:S07]  /*14a0*/  LEPC R20, `(.L_x_12) ;  /* 0x000000001014794e */ /* 0x000fce0000000000 */
[----:B0--3--:R-:W-:Y:S05]  /*14b0*/  CALL.ABS.NOINC R8 ;  /* 0x0000000008007343 */ /* 0x009fea0003c00000 */
.L_x_12:
        /* <DEDUP_REMOVED lines=23> */
.L_x_14:
[----:B------:R-:W-:Y:S05]  /*1630*/  BSYNC.RECONVERGENT B0 ;  /* 0x0000000000007941 */ /* 0x000fea0003800200 */
.L_x_13:
[----:B------:R-:W-:Y:S01]  /*1640*/  ISETP.NE.AND P0, PT, R19, RZ, PT ;  /* 0x000000ff1300720c */ /* 0x000fe20003f05270 */
[----:B------:R-:W-:Y:S01]  /*1650*/  HFMA2 R23, -RZ, RZ, 0, 1.1920928955078125e-07 ;  /* 0x00000002ff177431 */ /* 0x000fe200000001ff */
[----:B------:R-:W-:Y:S01]  /*1660*/  MOV R8, 0x0 ;  /* 0x0000000000087802 */ /* 0x000fe20000000f00 */
[----:B------:R0:W-:Y:S01]  /*1670*/  STL.64 [R1], R16 ;  /* 0x0000001001007387 */ /* 0x0001e20000100a00 */
[----:B------:R-:W-:Y:S01]  /*1680*/  FSEL R3, R3, RZ, P0 ;  /* 0x000000ff03037208 */ /* 0x000fe20000000000 */
[----:B------:R-:W1:Y:S01]  /*1690*/  LDCU.64 UR4, c[0x4][0x18] ;  /* 0x01000300ff0477ac */ /* 0x000e620008000a00 */
[----:B------:R-:W-:Y:S01]  /*16a0*/  MOV R6, R2 ;  /* 0x0000000200067202 */ /* 0x000fe20000000f00 */
[----:B------:R-:W-:Y:S01]  /*16b0*/  IMAD.MOV.U32 R7, RZ, RZ, R18 ;  /* 0x000000ffff077224 */ /* 0x000fe200078e0012 */
[----:B------:R-:W2:Y:S01]  /*16c0*/  F2F.F64.F32 R10, R3 ;  /* 0x00000003000a7310 */ /* 0x000ea20000201800 */
[----:B------:R0:W-:Y:S01]  /*16d0*/  STL.64 [R1+0x8], R22 ;  /* 0x0000081601007387 */ /* 0x0001e20000100a00 */
[----:B------:R-:W3:Y:S03]  /*16e0*/  LDC.64 R8, c[0x4][R8] ;  /* 0x0100000008087b82 */ /* 0x000ee60000000a00 */
[----:B------:R0:W-:Y:S04]  /*16f0*/  STG.E desc[UR36][R26.64+0x8], R3 ;  /* 0x000008031a007986 */ /* 0x0001e8000c101924 */
[----:B--2---:R0:W-:Y:S01]  /*1700*/  STL.64 [R1+0x10], R10 ;  /* 0x0000100a01007387 */ /* 0x0041e20000100a00 */
[----:B-1----:R-:W-:Y:S01]  /*1710*/  IMAD.U32 R4, RZ, RZ, UR4 ;  /* 0x00000004ff047e24 */ /* 0x002fe2000f8e00ff */
[----:B------:R-:W-:-:S07]  /*1720*/  MOV R5, UR5 ;  /* 0x0000000500057c02 */ /* 0x000fce0008000f00 */
[----:B------:R-:W-:-:S07]  /*1730*/  LEPC R20, `(.L_x_15) ;  /* 0x000000001014794e */ /* 0x000fce0000000000 */
[----:B0--3--:R-:W-:Y:S05]  /*1740*/  CALL.ABS.NOINC R8 ;  /* 0x0000000008007343 */ /* 0x009fea0003c00000 */
.L_x_15:
        /* <DEDUP_REMOVED lines=23> */
.L_x_17:
[----:B------:R-:W-:Y:S05]  /*18c0*/  BSYNC.RECONVERGENT B0 ;  /* 0x0000000000007941 */ /* 0x000fea0003800200 */
.L_x_16:
[----:B------:R-:W-:Y:S01]  /*18d0*/  ISETP.NE.AND P0, PT, R19, RZ, PT ;  /* 0x000000ff1300720c */ /* 0x000fe20003f05270 */
[----:B------:R-:W-:Y:S01]  /*18e0*/  HFMA2 R23, -RZ, RZ, 0, 1.78813934326171875e-07 ;  /* 0x00000003ff177431 */ /* 0x000fe200000001ff */
[----:B------:R-:W-:Y:S01]  /*18f0*/  MOV R0, 0x0 ;  /* 0x0000000000007802 */ /* 0x000fe20000000f00 */
[----:B------:R0:W-:Y:S01]  /*1900*/  STL.64 [R1], R16 ;  /* 0x0000001001007387 */ /* 0x0001e20000100a00 */
[----:B------:R-:W-:Y:S01]  /*1910*/  FSEL R3, R3, RZ, P0 ;  /* 0x000000ff03037208 */ /* 0x000fe20000000000 */
[----:B------:R-:W1:Y:S01]  /*1920*/  LDCU.64 UR4, c[0x4][0x18] ;  /* 0x01000300ff0477ac */ /* 0x000e620008000a00 */
[----:B------:R0:W2:Y:S01]  /*1930*/  LDC.64 R10, c[0x4][R0] ;  /* 0x01000000000a7b82 */ /* 0x0000a20000000a00 */
[----:B------:R-:W-:Y:S01]  /*1940*/  MOV R6, R2 ;  /* 0x0000000200067202 */ /* 0x000fe20000000f00 */
[----:B------:R-:W3:Y:S01]  /*1950*/  F2F.F64.F32 R8, R3 ;  /* 0x0000000300087310 */ /* 0x000ee20000201800 */
[----:B------:R0:W-:Y:S01]  /*1960*/  STG.E desc[UR36][R26.64+0xc], R3 ;  /* 0x00000c031a007986 */ /* 0x0001e2000c101924 */
[----:B------:R-:W-:-:S03]  /*1970*/  MOV R7, R18 ;  /* 0x0000001200077202 */ /* 0x000fc60000000f00 */
[----:B------:R0:W-:Y:S04]  /*1980*/  STL.64 [R1+0x8], R22 ;  /* 0x0000081601007387 */ /* 0x0001e80000100a00 */
[----:B---3--:R0:W-:Y:S01]  /*1990*/  STL.64 [R1+0x10], R8 ;  /* 0x0000100801007387 */ /* 0x0081e20000100a00 */
[----:B-1----:R-:W-:Y:S01]  /*19a0*/  MOV R4, UR4 ;  /* 0x0000000400047c02 */ /* 0x002fe20008000f00 */
[----:B------:R-:W-:-:S07]  /*19b0*/  IMAD.U32 R5, RZ, RZ, UR5 ;  /* 0x00000005ff057e24 */ /* 0x000fce000f8e00ff */
[----:B------:R-:W-:-:S07]  /*19c0*/  LEPC R20, `(.L_x_18) ;  /* 0x000000001014794e */ /* 0x000fce0000000000 */
[----:B0-2---:R-:W-:Y:S05]  /*19d0*/  CALL.ABS.NOINC R10 ;  /* 0x000000000a007343 */ /* 0x005fea0003c00000 */
.L_x_18:
[----:B------:R-:W-:Y:S05]  /*19e0*/  EXIT ;  /* 0x000000000000794d */ /* 0x000fea0003800000 */
        .weak           $__internal_0_$__cuda_sm3x_div_rn_noftz_f32_slowpath
        .type           $__internal_0_$__cuda_sm3x_div_rn_noftz_f32_slowpath,@function
        .size           $__internal_0_$__cuda_sm3x_div_rn_noftz_f32_slowpath,(.L_x_31 - $__internal_0_$__cuda_sm3x_div_rn_noftz_f32_slowpath)
$__internal_0_$__cuda_sm3x_div_rn_noftz_f32_slowpath:
[----:B------:R-:W-:Y:S01]  /*19f0*/  SHF.R.U32.HI R3, RZ, 0x17, R24 ;  /* 0x00000017ff037819 */ /* 0x000fe20000011618 */
[----:B------:R-:W-:Y:S01]  /*1a00*/  BSSY.RECONVERGENT B1, `(.L_x_19) ;  /* 0x0000063000017945 */ /* 0x000fe20003800200 */
[----:B------:R-:W-:Y:S02]  /*1a10*/  SHF.R.U32.HI R0, RZ, 0x17, R7 ;  /* 0x00000017ff007819 */ /* 0x000fe40000011607 */
[----:B------:R-:W-:Y:S02]  /*1a20*/  LOP3.LUT R3, R3, 0xff, RZ, 0xc0, !PT ;  /* 0x000000ff03037812 */ /* 0x000fe400078ec0ff */
[----:B------:R-:W-:Y:S02]  /*1a30*/  LOP3.LUT R8, R0, 0xff, RZ, 0xc0, !PT ;  /* 0x000000ff00087812 */ /* 0x000fe400078ec0ff */
[----:B------:R-:W-:Y:S01]  /*1a40*/  MOV R0, R24 ;  /* 0x0000001800007202 */ /* 0x000fe20000000f00 */
[----:B------:R-:W-:Y:S01]  /*1a50*/  VIADD R9, R3, 0xffffffff ;  /* 0xffffffff03097836 */ /* 0x000fe20000000000 */
[----:B------:R-:W-:-:S04]  /*1a60*/  IADD3 R6, PT, PT, R8, -0x1, RZ ;  /* 0xffffffff08067810 */ /* 0x000fc80007ffe0ff */
[----:B------:R-:W-:-:S04]  /*1a70*/  ISETP.GT.U32.AND P0, PT, R9, 0xfd, PT ;  /* 0x000000fd0900780c */ /* 0x000fc80003f04070 */
[----:B------:R-:W-:-:S13]  /*1a80*/  ISETP.GT.U32.OR P0, PT, R6, 0xfd, P0 ;  /* 0x000000fd0600780c */ /* 0x000fda0000704470 */
[----:B------:R-:W-:Y:S01]  /*1a90*/  @!P0 IMAD.MOV.U32 R5, RZ, RZ, RZ ;  /* 0x000000ffff058224 */ /* 0x000fe200078e00ff */
[----:B------:R-:W-:Y:S06]  /*1aa0*/  @!P0 BRA `(.L_x_20) ;  /* 0x00000000005c8947 */ /* 0x000fec0003800000 */
[----:B------:R-:W-:Y:S02]  /*1ab0*/  FSETP.GTU.FTZ.AND P0, PT, |R7|, +INF , PT ;  /* 0x7f8000000700780b */ /* 0x000fe40003f1c200 */
[----:B------:R-:W-:-:S04]  /*1ac0*/  FSETP.GTU.FTZ.AND P1, PT, |R24|, +INF , PT ;  /* 0x7f8000001800780b */ /* 0x000fc80003f3c200 */
[----:B------:R-:W-:-:S13]  /*1ad0*/  PLOP3.LUT P0, PT, P0, P1, PT, 0xf8, 0x8f ;  /* 0x00000000008f781c */ /* 0x000fda0000703f70 */
[----:B------:R-:W-:Y:S05]  /*1ae0*/  @P0 BRA `(.L_x_21) ;  /* 0x00000004004c0947 */ /* 0x000fea0003800000 */
[----:B------:R-:W-:-:S13]  /*1af0*/  LOP3.LUT P0, RZ, R0, 0x7fffffff, R7, 0xc8, !PT ;  /* 0x7fffffff00ff7812 */ /* 0x000fda000780c807 */
[----:B------:R-:W-:Y:S05]  /*1b00*/  @!P0 BRA `(.L_x_22) ;  /* 0x00000004003c8947 */ /* 0x000fea0003800000 */
[C---:B------:R-:W-:Y:S02]  /*1b10*/  FSETP.NEU.FTZ.AND P2, PT, |R7|.reuse, +INF , PT ;  /* 0x7f8000000700780b */ /* 0x040fe40003f5d200 */
[----:B------:R-:W-:Y:S02]  /*1b20*/  FSETP.NEU.FTZ.AND P1, PT, |R24|, +INF , PT ;  /* 0x7f8000001800780b */ /* 0x000fe40003f3d200 */
[----:B------:R-:W-:-:S11]  /*1b30*/  FSETP.NEU.FTZ.AND P0, PT, |R7|, +INF , PT ;  /* 0x7f8000000700780b */ /* 0x000fd60003f1d200 */
[----:B------:R-:W-:Y:S05]  /*1b40*/  @!P1 BRA !P2, `(.L_x_22) ;  /* 0x00000004002c9947 */ /* 0x000fea0005000000 */
[----:B------:R-:W-:-:S04]  /*1b50*/  LOP3.LUT P2, RZ, R7, 0x7fffffff, RZ, 0xc0, !PT ;  /* 0x7fffffff07ff7812 */ /* 0x000fc8000784c0ff */
[----:B------:R-:W-:-:S13]  /*1b60*/  PLOP3.LUT P1, PT, P1, P2, PT, 0x2f, 0xf2 ;  /* 0x0000000000f2781c */ /* 0x000fda0000f24577 */
[----:B------:R-:W-:Y:S05]  /*1b70*/  @P1 BRA `(.L_x_23) ;  /* 0x0000000400181947 */ /* 0x000fea0003800000 */
[----:B------:R-:W-:-:S04]  /*1b80*/  LOP3.LUT P1, RZ, R0, 0x7fffffff, RZ, 0xc0, !PT ;  /* 0x7fffffff00ff7812 */ /* 0x000fc8000782c0ff */
[----:B------:R-:W-:-:S13]  /*1b90*/  PLOP3.LUT P0, PT, P0, P1, PT, 0x2f, 0xf2 ;  /* 0x0000000000f2781c */ /* 0x000fda0000702577 */
[----:B------:R-:W-:Y:S05]  /*1ba0*/  @P0 BRA `(.L_x_24) ;  /* 0x0000000400000947 */ /* 0x000fea0003800000 */
[----:B------:R-:W-:Y:S02]  /*1bb0*/  ISETP.GE.AND P0, PT, R6, RZ, PT ;  /* 0x000000ff0600720c */ /* 0x000fe40003f06270 */
[----:B------:R-:W-:-:S11]  /*1bc0*/  ISETP.GE.AND P1, PT, R9, RZ, PT ;  /* 0x000000ff0900720c */ /* 0x000fd60003f26270 */
[----:B------:R-:W-:Y:S01]  /*1bd0*/  @P0 MOV R5, RZ ;  /* 0x000000ff00050202 */ /* 0x000fe20000000f00 */
[----:B------:R-:W-:Y:S01]  /*1be0*/  @!P0 FFMA R7, R7, 1.84467440737095516160e+19, RZ ;  /* 0x5f80000007078823 */ /* 0x000fe200000000ff */
[----:B------:R-:W-:Y:S01]  /*1bf0*/  @!P0 MOV R5, 0xffffffc0 ;  /* 0xffffffc000058802 */ /* 0x000fe20000000f00 */
[----:B------:R-:W-:-:S04]  /*1c00*/  @!P1 FFMA R0, R24, 1.84467440737095516160e+19, RZ ;  /* 0x5f80000018009823 */ /* 0x000fc800000000ff */
[----:B------:R-:W-:-:S07]  /*1c10*/  @!P1 VIADD R5, R5, 0x40 ;  /* 0x0000004005059836 */ /* 0x000fce0000000000 */
.L_x_20:
[----:B------:R-:W-:Y:S01]  /*1c20*/  LEA R9, R3, 0xc0800000, 0x17 ;  /* 0xc080000003097811 */ /* 0x000fe200078eb8ff */
[----:B------:R-:W-:Y:S01]  /*1c30*/  BSSY.RECONVERGENT B2, `(.L_x_25) ;  /* 0x0000036000027945 */ /* 0x000fe20003800200 */
[----:B------:R-:W-:Y:S02]  /*1c40*/  IADD3 R8, PT, PT, R8, -0x7f, RZ ;  /* 0xffffff8108087810 */ /* 0x000fe40007ffe0ff */
[----:B------:R-:W-:-:S03]  /*1c50*/  IADD3 R9, PT, PT, -R9, R0, RZ ;  /* 0x0000000009097210 */ /* 0x000fc60007ffe1ff */
[C---:B------:R-:W-:Y:S01]  /*1c60*/  IMAD R0, R8.reuse, -0x800000, R7 ;  /* 0xff80000008007824 */ /* 0x040fe200078e0207 */
[----:B------:R-:W0:Y:S01]  /*1c70*/  MUFU.RCP R6, R9 ;  /* 0x0000000900067308 */ /* 0x000e220000001000 */
[----:B------:R-:W-:Y:S01]  /*1c80*/  FADD.FTZ R11, -R9, -RZ ;  /* 0x800000ff090b7221 */ /* 0x000fe20000010100 */
[----:B------:R-:W-:-:S05]  /*1c90*/  IADD3 R8, PT, PT, R8, 0x7f, -R3 ;  /* 0x0000007f08087810 */ /* 0x000fca0007ffe803 */
[----:B------:R-:W-:Y:S02]  /*1ca0*/  IMAD.IADD R8, R8, 0x1, R5 ;  /* 0x0000000108087824 */ /* 0x000fe400078e0205 */
[----:B0-----:R-:W-:-:S04]  /*1cb0*/  FFMA R13, R6, R11, 1 ;  /* 0x3f800000060d7423 */ /* 0x001fc8000000000b */
[----:B------:R-:W-:-:S04]  /*1cc0*/  FFMA R7, R6, R13, R6 ;  /* 0x0000000d06077223 */ /* 0x000fc80000000006 */
[----:B------:R-:W-:-:S04]  /*1cd0*/  FFMA R6, R0, R7, RZ ;  /* 0x0000000700067223 */ /* 0x000fc800000000ff */
[----:B------:R-:W-:-:S04]  /*1ce0*/  FFMA R10, R11, R6, R0 ;  /* 0x000000060b0a7223 */ /* 0x000fc80000000000 */
[----:B------:R-:W-:-:S04]  /*1cf0*/  FFMA R6, R7, R10, R6 ;  /* 0x0000000a07067223 */ /* 0x000fc80000000006 */
[----:B------:R-:W-:-:S04]  /*1d00*/  FFMA R11, R11, R6, R0 ;  /* 0x000000060b0b7223 */ /* 0x000fc80000000000 */
[----:B------:R-:W-:-:S05]  /*1d10*/  FFMA R0, R7, R11, R6 ;  /* 0x0000000b07007223 */ /* 0x000fca0000000006 */
[----:B------:R-:W-:-:S04]  /*1d20*/  SHF.R.U32.HI R3, RZ, 0x17, R0 ;  /* 0x00000017ff037819 */ /* 0x000fc80000011600 */
[----:B------:R-:W-:-:S04]  /*1d30*/  LOP3.LUT R3, R3, 0xff, RZ, 0xc0, !PT ;  /* 0x000000ff03037812 */ /* 0x000fc800078ec0ff */
[----:B------:R-:W-:-:S04]  /*1d40*/  IADD3 R9, PT, PT, R3, R8, RZ ;  /* 0x0000000803097210 */ /* 0x000fc80007ffe0ff */
[----:B------:R-:W-:-:S04]  /*1d50*/  IADD3 R3, PT, PT, R9, -0x1, RZ ;  /* 0xffffffff09037810 */ /* 0x000fc80007ffe0ff */
[----:B------:R-:W-:-:S13]  /*1d60*/  ISETP.GE.U32.AND P0, PT, R3, 0xfe, PT ;  /* 0x000000fe0300780c */ /* 0x000fda0003f06070 */
[----:B------:R-:W-:Y:S05]  /*1d70*/  @!P0 BRA `(.L_x_26) ;  /* 0x0000000000808947 */ /* 0x000fea0003800000 */
[----:B------:R-:W-:-:S13]  /*1d80*/  ISETP.GT.AND P0, PT, R9, 0xfe, PT ;  /* 0x000000fe0900780c */ /* 0x000fda0003f04270 */
[----:B------:R-:W-:Y:S05]  /*1d90*/  @P0 BRA `(.L_x_27) ;  /* 0x00000000006c0947 */ /* 0x000fea0003800000 */
[----:B------:R-:W-:-:S13]  /*1da0*/  ISETP.GE.AND P0, PT, R9, 0x1, PT ;  /* 0x000000010900780c */ /* 0x000fda0003f06270 */
[----:B------:R-:W-:Y:S05]  /*1db0*/  @P0 BRA `(.L_x_28) ;  /* 0x0000000000740947 */ /* 0x000fea0003800000 */
[----:B------:R-:W-:Y:S02]  /*1dc0*/  ISETP.GE.AND P0, PT, R9, -0x18, PT ;  /* 0xffffffe80900780c */ /* 0x000fe40003f06270 */
[----:B------:R-:W-:-:S11]  /*1dd0*/  LOP3.LUT R0, R0, 0x80000000, RZ, 0xc0, !PT ;  /* 0x8000000000007812 */ /* 0x000fd600078ec0ff */
[----:B------:R-:W-:Y:S05]  /*1de0*/  @!P0 BRA `(.L_x_28) ;  /* 0x0000000000688947 */ /* 0x000fea0003800000 */
[-CC-:B------:R-:W-:Y:S01]  /*1df0*/  FFMA.RZ R3, R7, R11.reuse, R6.reuse ;  /* 0x0000000b07037223 */ /* 0x180fe2000000c006 */
[C---:B------:R-:W-:Y:S01]  /*1e00*/  VIADD R8, R9.reuse, 0x20 ;  /* 0x0000002009087836 */ /* 0x040fe20000000000 */
[C---:B------:R-:W-:Y:S02]  /*1e10*/  ISETP.NE.AND P2, PT, R9.reuse, RZ, PT ;  /* 0x000000ff0900720c */ /* 0x040fe40003f45270 */
[----:B------:R-:W-:Y:S02]  /*1e20*/  ISETP.NE.AND P1, PT, R9, RZ, PT ;  /* 0x000000ff0900720c */ /* 0x000fe40003f25270 */
[----:B------:R-:W-:Y:S01]  /*1e30*/  LOP3.LUT R5, R3, 0x7fffff, RZ, 0xc0, !PT ;  /* 0x007fffff03057812 */ /* 0x000fe200078ec0ff */
[CCC-:B------:R-:W-:Y:S01]  /*1e40*/  FFMA.RP R3, R7.reuse, R11.reuse, R6.reuse ;  /* 0x0000000b07037223 */ /* 0x1c0fe20000008006 */
[----:B------:R-:W-:Y:S01]  /*1e50*/  FFMA.RM R6, R7, R11, R6 ;  /* 0x0000000b07067223 */ /* 0x000fe20000004006 */
[----:B------:R-:W-:Y:S02]  /*1e60*/  IADD3 R7, PT, PT, -R9, RZ, RZ ;  /* 0x000000ff09077210 */ /* 0x000fe40007ffe1ff */
[----:B------:R-:W-:-:S02]  /*1e70*/  LOP3.LUT R5, R5, 0x800000, RZ, 0xfc, !PT ;  /* 0x0080000005057812 */ /* 0x000fc400078efcff */
[----:B------:R-:W-:Y:S02]  /*1e80*/  FSETP.NEU.FTZ.AND P0, PT, R3, R6, PT ;  /* 0x000000060300720b */ /* 0x000fe40003f1d000 */
[----:B------:R-:W-:Y:S02]  /*1e90*/  SHF.L.U32 R8, R5, R8, RZ ;  /* 0x0000000805087219 */ /* 0x000fe400000006ff */
[----:B------:R-:W-:Y:S02]  /*1ea0*/  SEL R6, R7, RZ, P2 ;  /* 0x000000ff07067207 */ /* 0x000fe40001000000 */
[----:B------:R-:W-:Y:S02]  /*1eb0*/  ISETP.NE.AND P1, PT, R8, RZ, P1 ;  /* 0x000000ff0800720c */ /* 0x000fe40000f25270 */
[----:B------:R-:W-:Y:S02]  /*1ec0*/  SHF.R.U32.HI R6, RZ, R6, R5 ;  /* 0x00000006ff067219 */ /* 0x000fe40000011605 */
[----:B------:R-:W-:-:S02]  /*1ed0*/  PLOP3.LUT P0, PT, P0, P1, PT, 0xf8, 0x8f ;  /* 0x00000000008f781c */ /* 0x000fc40000703f70 */
[----:B------:R-:W-:Y:S02]  /*1ee0*/  SHF.R.U32.HI R8, RZ, 0x1, R6 ;  /* 0x00000001ff087819 */ /* 0x000fe40000011606 */
[----:B------:R-:W-:-:S04]  /*1ef0*/  SEL R3, RZ, 0x1, !P0 ;  /* 0x00000001ff037807 */ /* 0x000fc80004000000 */
[----:B------:R-:W-:-:S04]  /*1f00*/  LOP3.LUT R3, R3, 0x1, R8, 0xf8, !PT ;  /* 0x0000000103037812 */ /* 0x000fc800078ef808 */
[----:B------:R-:W-:-:S04]  /*1f10*/  LOP3.LUT R3, R3, R6, RZ, 0xc0, !PT ;  /* 0x0000000603037212 */ /* 0x000fc800078ec0ff */
[----:B------:R-:W-:-:S04]  /*1f20*/  IADD3 R3, PT, PT, R8, R3, RZ ;  /* 0x0000000308037210 */ /* 0x000fc80007ffe0ff */
[----:B------:R-:W-:Y:S01]  /*1f30*/  LOP3.LUT R0, R3, R0, RZ, 0xfc, !PT ;  /* 0x0000000003007212 */ /* 0x000fe200078efcff */
[----:B------:R-:W-:Y:S06]  /*1f40*/  BRA `(.L_x_28) ;  /* 0x0000000000107947 */ /* 0x000fec0003800000 */
.L_x_27:
[----:B------:R-:W-:-:S04]  /*1f50*/  LOP3.LUT R0, R0, 0x80000000, RZ, 0xc0, !PT ;  /* 0x8000000000007812 */ /* 0x000fc800078ec0ff */
[----:B------:R-:W-:Y:S01]  /*1f60*/  LOP3.LUT R0, R0, 0x7f800000, RZ, 0xfc, !PT ;  /* 0x7f80000000007812 */ /* 0x000fe200078efcff */
[----:B------:R-:W-:Y:S06]  /*1f70*/  BRA `(.L_x_28) ;  /* 0x0000000000047947 */ /* 0x000fec0003800000 */
.L_x_26:
[----:B------:R-:W-:-:S07]  /*1f80*/  IMAD R0, R8, 0x800000, R0 ;  /* 0x0080000008007824 */ /* 0x000fce00078e0200 */
.L_x_28:
[----:B------:R-:W-:Y:S05]  /*1f90*/  BSYNC.RECONVERGENT B2 ;  /* 0x0000000000027941 */ /* 0x000fea0003800200 */
.L_x_25:
[----:B------:R-:W-:Y:S05]  /*1fa0*/  BRA `(.L_x_29) ;  /* 0x0000000000207947 */ /* 0x000fea0003800000 */
.L_x_24:
[----:B------:R-:W-:-:S04]  /*1fb0*/  LOP3.LUT R0, R0, 0x80000000, R7, 0x48, !PT ;  /* 0x8000000000007812 */ /* 0x000fc800078e4807 */
[----:B------:R-:W-:Y:S01]  /*1fc0*/  LOP3.LUT R0, R0, 0x7f800000, RZ, 0xfc, !PT ;  /* 0x7f80000000007812 */ /* 0x000fe200078efcff */
[----:B------:R-:W-:Y:S06]  /*1fd0*/  BRA `(.L_x_29) ;  /* 0x0000000000147947 */ /* 0x000fec0003800000 */
.L_x_23:
[----:B------:R-:W-:Y:S01]  /*1fe0*/  LOP3.LUT R0, R0, 0x80000000, R7, 0x48, !PT ;  /* 0x8000000000007812 */ /* 0x000fe200078e4807 */
[----:B------:R-:W-:Y:S06]  /*1ff0*/  BRA `(.L_x_29) ;  /* 0x00000000000c7947 */ /* 0x000fec0003800000 */
.L_x_22:
[----:B------:R-:W0:Y:S01]  /*2000*/  MUFU.RSQ R0, -QNAN ;  /* 0xffc0000000007908 */ /* 0x000e220000001400 */
[----:B------:R-:W-:Y:S05]  /*2010*/  BRA `(.L_x_29) ;  /* 0x0000000000047947 */ /* 0x000fea0003800000 */
.L_x_21:
[----:B------:R-:W-:-:S07]  /*2020*/  FADD.FTZ R0, R7, R24 ;  /* 0x0000001807007221 */ /* 0x000fce0000010000 */
.L_x_29:
[----:B------:R-:W-:Y:S05]  /*2030*/  BSYNC.RECONVERGENT B1 ;  /* 0x0000000000017941 */ /* 0x000fea0003800200 */
.L_x_19:
[----:B------:R-:W-:Y:S01]  /*2040*/  HFMA2 R5, -RZ, RZ, 0, 0 ;  /* 0x00000000ff057431 */ /* 0x000fe200000001ff */
[----:B0-----:R-:W-:-:S03]  /*2050*/  MOV R3, R0 ;  /* 0x0000000000037202 */ /* 0x001fc60000000f00 */
[----:B------:R-:W-:Y:S05]  /*2060*/  RET.REL.NODEC R4 `(_Z21flashAttentionForwardPKfS0_S0_PfS1_S1_f) ;  /* 0xffffffdc04e47950 */ /* 0x000fea0003c3ffff */
.L_x_30:
[----:B------:R-:W-:-:S00]  /*2070*/  BRA `(.L_x_30) ;  /* 0xfffffffc00fc7947 */ /* 0x000fc0000383ffff */
[----:B------:R-:W-:-:S00]  /*2080*/  NOP ;  /* 0x0000000000007918 */ /* 0x000fc00000000000 */
[----:B------:R-:W-:-:S00]  /*2090*/  NOP ;  /* 0x0000000000007918 */ /* 0x000fc00000000000 */
[----:B------:R-:W-:-:S00]  /*20a0*/  NOP ;  /* 0x0000000000007918 */ /* 0x000fc00000000000 */
[----:B------:R-:W-:-:S00]  /*20b0*/  NOP ;  /* 0x0000000000007918 */ /* 0x000fc00000000000 */
[----:B------:R-:W-:-:S00]  /*20c0*/  NOP ;  /* 0x0000000000007918 */ /* 0x000fc00000000000 */
[----:B------:R-:W-:-:S00]  /*20d0*/  NOP ;  /* 0x0000000000007918 */ /* 0x000fc00000000000 */
[----:B------:R-:W-:-:S00]  /*20e0*/  NOP ;  /* 0x0000000000007918 */ /* 0x000fc00000000000 */
[----:B------:R-:W-:-:S00]  /*20f0*/  NOP ;  /* 0x0000000000007918 */ /* 0x000fc00000000000 */
.L_x_31:


//--------------------- .nv.global.init           --------------------------
	.section	.nv.global.init,"aw",@progbits
.nv.global.init:
	.type		$str$2,@object
	.size		$str$2,($str - $str$2)
$str$2:
        /*0000*/ 	.byte	0x5b, 0x42, 0x6c, 0x6f, 0x63, 0x6b, 0x20, 0x25, 0x64, 0x20, 0x54, 0x68, 0x72, 0x65, 0x61, 0x64
        /*0010*/ 	.byte	0x20, 0x25, 0x64, 0x5d, 0x20, 0x6f, 0x75, 0x74, 0x5b, 0x25, 0x64, 0x5d, 0x5b, 0x25, 0x64, 0x5d
        /*0020*/ 	.byte	0x20, 0x3d, 0x20, 0x25, 0x2e, 0x35, 0x66, 0x0a, 0x00
	.type		$str,@object
	.size		$str,($str$1 - $str)
$str:
        /*0029*/ 	.byte	0x5b, 0x42, 0x6c, 0x6f, 0x63, 0x6b, 0x20, 0x25, 0x64, 0x20, 0x54, 0x68, 0x72, 0x65, 0x61, 0x64
        /*0039*/ 	.byte	0x20, 0x25, 0x64, 0x5d, 0x20, 0x73, 0x63, 0x6f, 0x72, 0x65, 0x5b, 0x25, 0x64, 0x2c, 0x25, 0x64
        /*0049*/ 	.byte	0x5d, 0x20, 0x3d, 0x20, 0x25, 0x2e, 0x35, 0x66, 0x0a, 0x00
	.type		$str$1,@object
	.size		$str$1,(.L_1 - $str$1)
$str$1:
        /*0053*/ 	.byte	0x5b, 0x42, 0x6c, 0x6f, 0x63, 0x6b, 0x20, 0x25, 0x64, 0x20, 0x54, 0x68, 0x72, 0x65, 0x61, 0x64
        /*0063*/ 	.byte	0x20, 0x25, 0x64, 0x5d, 0x20, 0x72, 0x6f, 0x77, 0x5f, 0x6d, 0x61, 0x78, 0x20, 0x3d, 0x20, 0x25
        /*0073*/ 	.byte	0x2e, 0x35, 0x66, 0x2c, 0x20, 0x72, 0x6f, 0x77, 0x5f, 0x73, 0x75, 0x6d, 0x20, 0x3d, 0x20, 0x25
        /*0083*/ 	.byte	0x2e, 0x35, 0x66, 0x0a, 0x00
.L_1:


//--------------------- .nv.shared._Z21flashAttentionForwardPKfS0_S0_PfS1_S1_f --------------------------
	.section	.nv.shared._Z21flashAttentionForwardPKfS0_S0_PfS1_S1_f,"aw",@nobits
	.sectionflags	@""
	.align	4
.nv.shared._Z21flashAttentionForwardPKfS0_S0_PfS1_S1_f:
	.zero		1344


//--------------------- .nv.shared.reserved.0     --------------------------
	.section	.nv.shared.reserved.0,"aw",@nobits
	.weak		__nv_reservedSMEM_offset_0_alias
	.size		__nv_reservedSMEM_offset_0_alias, 0, 64
	.other		__nv_reservedSMEM_offset_0_alias,@"STO_CUDA_RESERVED_SHARED STV_DEFAULT"
__nv_reservedSMEM_offset_0_alias:
	.zero		0
	.zero		64


//--------------------- .nv.constant0._Z21flashAttentionForwardPKfS0_S0_PfS1_S1_f --------------------------
	.section	.nv.constant0._Z21flashAttentionForwardPKfS0_S0_PfS1_S1_f,"a",@progbits
	.sectionflags	@""
	.align	4
.nv.constant0._Z21flashAttentionForwardPKfS0_S0_PfS1_S1_f:
	.zero		948


//--------------------- SYMBOLS --------------------------

	.type		.nv.reservedSmem.offset0,@object
	.size		.nv.reservedSmem.offset0,0x4
	.type		.nv.reservedSmem.cap,@object
	.size		.nv.reservedSmem.cap,0x4
	.type		vprintf,@function
